// auto-generated by cutlass_sweep.conv — config: {"arch": "sm_90", "cluster_m": 1, "cluster_n": 1, "conv_kind": "fprop", "dtype": "bf16", "ndim": 3, "tile_k": 64, "tile_m": 128, "tile_n": 128}
#include "cutlass/cutlass.h"
#include "cute/tensor.hpp"
#include "cutlass/kernel_hardware_info.hpp"
#include "cutlass/conv/convolution.h"
#include "cutlass/conv/dispatch_policy.hpp"
#include "cutlass/conv/collective/collective_builder.hpp"
#include "cutlass/conv/kernel/conv_universal.hpp"
#include "cutlass/conv/device/conv_universal_adapter.hpp"
#include "cutlass/epilogue/collective/collective_builder.hpp"

using namespace cute;
using Elem = cutlass::bfloat16_t;
using Acc  = float;
using LayoutAB = cutlass::layout::TensorNDHWC;
using LayoutC  = cutlass::layout::TensorNDHWC;
constexpr auto ConvOp = cutlass::conv::Operator::kFprop;
using TileShape    = Shape<_128, _128, Shape<_64>>;
using ClusterShape = Shape<_1, _1, _1>;

using CollectiveEpilogue = typename cutlass::epilogue::collective::CollectiveBuilder<
    cutlass::arch::Sm90, cutlass::arch::OpClassTensorOp,
    TileShape, ClusterShape,
    cutlass::epilogue::collective::EpilogueTileAuto,
    Acc, Acc,
    Elem, LayoutC, 128 / cutlass::sizeof_bits<Elem>::value,
    Elem, LayoutC, 128 / cutlass::sizeof_bits<Elem>::value,
    cutlass::epilogue::collective::EpilogueScheduleAuto
  >::CollectiveOp;

using CollectiveMainloop = typename cutlass::conv::collective::CollectiveBuilder<
    cutlass::arch::Sm90, cutlass::arch::OpClassTensorOp, ConvOp,
    Elem, LayoutAB, 128 / cutlass::sizeof_bits<Elem>::value,
    Elem, LayoutAB, 128 / cutlass::sizeof_bits<Elem>::value,
    Acc,
    TileShape, ClusterShape,
    cutlass::conv::collective::StageCountAutoCarveout<
        static_cast<int>(sizeof(typename CollectiveEpilogue::SharedStorage))>,
    cutlass::conv::collective::KernelScheduleAuto
  >::CollectiveOp;

using ProblemShape = cutlass::conv::ConvProblemShape<
    ConvOp, CollectiveMainloop::DispatchPolicy::NumSpatialDimensions>;
using ConvKernel = cutlass::conv::kernel::ConvUniversal<
    ProblemShape, CollectiveMainloop, CollectiveEpilogue>;
using Conv = cutlass::conv::device::ConvUniversalAdapter<ConvKernel>;

auto* _anchor = &cutlass::device_kernel<ConvKernel>;


// ===== COMPILED SASS (sm_90a) =====

	.target	sm_90a

	.elftype	@"ET_EXEC"


//--------------------- .note.nv.tkinfo           --------------------------
	.section	.note.nv.tkinfo,"",@"SHT_NOTE"
	.sectionflags	@"SHF_NOTE_NV_TKINFO"
	.tkinfo
        /*0018*/ 	.word	0x00000002
        /*0030*/ 	.string	""
        /*0030*/ 	.string	"ptxas"
        /*0030*/ 	.string	"Cuda compilation tools, release 13.0, V13.0.88"
        /*0030*/ 	.string	"Build cuda_13.0.r13.0/compiler.36424714_0"
        /*0030*/ 	.string	"-arch sm_90a -m 64 "



//--------------------- .note.nv.cuinfo           --------------------------
	.section	.note.nv.cuinfo,"",@"SHT_NOTE"
	.sectionflags	@"SHF_NOTE_NV_CUINFO"
        /*0018*/ 	.short	0x0002
        /*001a*/ 	.short	0x005a
        /*001c*/ 	.short	0x0082
	.zero		2


//--------------------- .nv.info                  --------------------------
	.section	.nv.info,"",@"SHT_CUDA_INFO"
	.align	4


	//----- nvinfo : EIATTR_REGCOUNT
	.align		4
        /*0000*/ 	.byte	0x04, 0x2f
        /*0002*/ 	.short	(.L_12 - .L_11)
	.align		4
.L_11:
        /*0004*/ 	.word	index@(_ZN7cutlass13device_kernelINS_4conv6kernel13ConvUniversalINS1_16ConvProblemShapeILNS1_8OperatorE0ELi3EEENS1_10collective14CollectiveConvINS1_46MainloopSm90TmaGmmaWarpSpecializedImplicitGemmILS5_0ELi7ELi3EN4cute5tupleIJNSA_1CILi1EEESD_SD_EEENS1_36KernelImplicitTmaWarpSpecializedSm90ELi1EEENSB_IJNSC_ILi128EEESH_NSB_IJNSC_ILi64EEEEEEEEENS_10bfloat16_tESL_NSA_8TiledMMAINSA_8MMA_AtomIJNSA_4SM904GMMA28MMA_64x128x16_F32BF16BF16_SSILNSP_5MajorE0ELSR_0ELNSP_7ScaleInE1ELSS_1EEEEEENSA_6LayoutISE_NSB_IJNSC_ILi0EEESW_SW_EEEEENSB_IJNSA_10UnderscoreESZ_SZ_EEEEENS7_6detail26Sm90ImplicitGemmTileTraitsINSA_20SM90_TMA_LOAD_IM2COLENSA_14ComposedLayoutINSA_7SwizzleILi3ELi4ELi3EEENSA_18smem_ptr_flag_bitsILi16EEENSV_INSB_IJNSB_IJNSC_ILi8EEENSC_ILi16EEEEEENSB_IJSI_SD_EEENSB_IJSD_NSC_ILi7EEEEEEEEENSB_IJNSB_IJSI_NSC_ILi512EEEEEENSB_IJSD_SW_EEENSB_IJSW_NSC_ILi8192EEEEEEEEEEEEEvEENS13_INSA_13SM90_TMA_LOADES1O_vEEEENS_8epilogue10collective6detail29Sm90TmaWarpSpecializedAdapterINS1U_15DefaultEpilogueISL_NSB_IJNSB_IJllllEEESD_SW_EEES1Z_NS1T_6thread17LinearCombinationISL_Li1EffLNS20_9ScaleType4KindE0ELNS_15FloatRoundStyleE2ESL_EENS_4gemm15EpilogueDefaultEEEEEvvEEEEvNT_6ParamsE)
        /*0008*/ 	.word	0x0000009a


	//----- nvinfo : EIATTR_FRAME_SIZE
	.align		4
.L_12:
        /*000c*/ 	.byte	0x04, 0x11
        /*000e*/ 	.short	(.L_14 - .L_13)
	.align		4
.L_13:
        /*0010*/ 	.word	index@(_ZN7cutlass13device_kernelINS_4conv6kernel13ConvUniversalINS1_16ConvProblemShapeILNS1_8OperatorE0ELi3EEENS1_10collective14CollectiveConvINS1_46MainloopSm90TmaGmmaWarpSpecializedImplicitGemmILS5_0ELi7ELi3EN4cute5tupleIJNSA_1CILi1EEESD_SD_EEENS1_36KernelImplicitTmaWarpSpecializedSm90ELi1EEENSB_IJNSC_ILi128EEESH_NSB_IJNSC_ILi64EEEEEEEEENS_10bfloat16_tESL_NSA_8TiledMMAINSA_8MMA_AtomIJNSA_4SM904GMMA28MMA_64x128x16_F32BF16BF16_SSILNSP_5MajorE0ELSR_0ELNSP_7ScaleInE1ELSS_1EEEEEENSA_6LayoutISE_NSB_IJNSC_ILi0EEESW_SW_EEEEENSB_IJNSA_10UnderscoreESZ_SZ_EEEEENS7_6detail26Sm90ImplicitGemmTileTraitsINSA_20SM90_TMA_LOAD_IM2COLENSA_14ComposedLayoutINSA_7SwizzleILi3ELi4ELi3EEENSA_18smem_ptr_flag_bitsILi16EEENSV_INSB_IJNSB_IJNSC_ILi8EEENSC_ILi16EEEEEENSB_IJSI_SD_EEENSB_IJSD_NSC_ILi7EEEEEEEEENSB_IJNSB_IJSI_NSC_ILi512EEEEEENSB_IJSD_SW_EEENSB_IJSW_NSC_ILi8192EEEEEEEEEEEEEvEENS13_INSA_13SM90_TMA_LOADES1O_vEEEENS_8epilogue10collective6detail29Sm90TmaWarpSpecializedAdapterINS1U_15DefaultEpilogueISL_NSB_IJNSB_IJllllEEESD_SW_EEES1Z_NS1T_6thread17LinearCombinationISL_Li1EffLNS20_9ScaleType4KindE0ELNS_15FloatRoundStyleE2ESL_EENS_4gemm15EpilogueDefaultEEEEEvvEEEEvNT_6ParamsE)
        /*0014*/ 	.word	0x00000000


	//----- nvinfo : EIATTR_MIN_STACK_SIZE
	.align		4
.L_14:
        /*0018*/ 	.byte	0x04, 0x12
        /*001a*/ 	.short	(.L_16 - .L_15)
	.align		4
.L_15:
        /*001c*/ 	.word	index@(_ZN7cutlass13device_kernelINS_4conv6kernel13ConvUniversalINS1_16ConvProblemShapeILNS1_8OperatorE0ELi3EEENS1_10collective14CollectiveConvINS1_46MainloopSm90TmaGmmaWarpSpecializedImplicitGemmILS5_0ELi7ELi3EN4cute5tupleIJNSA_1CILi1EEESD_SD_EEENS1_36KernelImplicitTmaWarpSpecializedSm90ELi1EEENSB_IJNSC_ILi128EEESH_NSB_IJNSC_ILi64EEEEEEEEENS_10bfloat16_tESL_NSA_8TiledMMAINSA_8MMA_AtomIJNSA_4SM904GMMA28MMA_64x128x16_F32BF16BF16_SSILNSP_5MajorE0ELSR_0ELNSP_7ScaleInE1ELSS_1EEEEEENSA_6LayoutISE_NSB_IJNSC_ILi0EEESW_SW_EEEEENSB_IJNSA_10UnderscoreESZ_SZ_EEEEENS7_6detail26Sm90ImplicitGemmTileTraitsINSA_20SM90_TMA_LOAD_IM2COLENSA_14ComposedLayoutINSA_7SwizzleILi3ELi4ELi3EEENSA_18smem_ptr_flag_bitsILi16EEENSV_INSB_IJNSB_IJNSC_ILi8EEENSC_ILi16EEEEEENSB_IJSI_SD_EEENSB_IJSD_NSC_ILi7EEEEEEEEENSB_IJNSB_IJSI_NSC_ILi512EEEEEENSB_IJSD_SW_EEENSB_IJSW_NSC_ILi8192EEEEEEEEEEEEEvEENS13_INSA_13SM90_TMA_LOADES1O_vEEEENS_8epilogue10collective6detail29Sm90TmaWarpSpecializedAdapterINS1U_15DefaultEpilogueISL_NSB_IJNSB_IJllllEEESD_SW_EEES1Z_NS1T_6thread17LinearCombinationISL_Li1EffLNS20_9ScaleType4KindE0ELNS_15FloatRoundStyleE2ESL_EENS_4gemm15EpilogueDefaultEEEEEvvEEEEvNT_6ParamsE)
        /*0020*/ 	.word	0x00000000
.L_16:


//--------------------- .nv.compat                --------------------------
	.section	.nv.compat,"",@"SHT_CUDA_COMPAT_INFO"
	.align	4
        /*0000*/ 	.byte	0x02, 0x09, 0x01, 0x00, 0x02, 0x02, 0x04, 0x00, 0x02, 0x05, 0x05, 0x00, 0x03, 0x07, 0x01, 0x01
        /*0010*/ 	.byte	0x02, 0x03, 0x01, 0x00, 0x02, 0x06, 0x01, 0x00, 0x04, 0x0b, 0x08, 0x00, 0x00, 0x00, 0x00, 0x00
        /*0020*/ 	.byte	0x00, 0x00, 0x00, 0x00


//--------------------- .nv.info._ZN7cutlass13device_kernelINS_4conv6kernel13ConvUniversalINS1_16ConvProblemShapeILNS1_8OperatorE0ELi3EEENS1_10collective14CollectiveConvINS1_46MainloopSm90TmaGmmaWarpSpecializedImplicitGemmILS5_0ELi7ELi3EN4cute5tupleIJNSA_1CILi1EEESD_SD_EEENS1_36KernelImplicitTmaWarpSpecializedSm90ELi1EEENSB_IJNSC_ILi128EEESH_NSB_IJNSC_ILi64EEEEEEEEENS_10bfloat16_tESL_NSA_8TiledMMAINSA_8MMA_AtomIJNSA_4SM904GMMA28MMA_64x128x16_F32BF16BF16_SSILNSP_5MajorE0ELSR_0ELNSP_7ScaleInE1ELSS_1EEEEEENSA_6LayoutISE_NSB_IJNSC_ILi0EEESW_SW_EEEEENSB_IJNSA_10UnderscoreESZ_SZ_EEEEENS7_6detail26Sm90ImplicitGemmTileTraitsINSA_20SM90_TMA_LOAD_IM2COLENSA_14ComposedLayoutINSA_7SwizzleILi3ELi4ELi3EEENSA_18smem_ptr_flag_bitsILi16EEENSV_INSB_IJNSB_IJNSC_ILi8EEENSC_ILi16EEEEEENSB_IJSI_SD_EEENSB_IJSD_NSC_ILi7EEEEEEEEENSB_IJNSB_IJSI_NSC_ILi512EEEEEENSB_IJSD_SW_EEENSB_IJSW_NSC_ILi8192EEEEEEEEEEEEEvEENS13_INSA_13SM90_TMA_LOADES1O_vEEEENS_8epilogue10collective6detail29Sm90TmaWarpSpecializedAdapterINS1U_15DefaultEpilogueISL_NSB_IJNSB_IJllllEEESD_SW_EEES1Z_NS1T_6thread17LinearCombinationISL_Li1EffLNS20_9ScaleType4KindE0ELNS_15FloatRoundStyleE2ESL_EENS_4gemm15EpilogueDefaultEEEEEvvEEEEvNT_6ParamsE --------------------------
	.section	.nv.info._ZN7cutlass13device_kernelINS_4conv6kernel13ConvUniversalINS1_16ConvProblemShapeILNS1_8OperatorE0ELi3EEENS1_10collective14CollectiveConvINS1_46MainloopSm90TmaGmmaWarpSpecializedImplicitGemmILS5_0ELi7ELi3EN4cute5tupleIJNSA_1CILi1EEESD_SD_EEENS1_36KernelImplicitTmaWarpSpecializedSm90ELi1EEENSB_IJNSC_ILi128EEESH_NSB_IJNSC_ILi64EEEEEEEEENS_10bfloat16_tESL_NSA_8TiledMMAINSA_8MMA_AtomIJNSA_4SM904GMMA28MMA_64x128x16_F32BF16BF16_SSILNSP_5MajorE0ELSR_0ELNSP_7ScaleInE1ELSS_1EEEEEENSA_6LayoutISE_NSB_IJNSC_ILi0EEESW_SW_EEEEENSB_IJNSA_10UnderscoreESZ_SZ_EEEEENS7_6detail26Sm90ImplicitGemmTileTraitsINSA_20SM90_TMA_LOAD_IM2COLENSA_14ComposedLayoutINSA_7SwizzleILi3ELi4ELi3EEENSA_18smem_ptr_flag_bitsILi16EEENSV_INSB_IJNSB_IJNSC_ILi8EEENSC_ILi16EEEEEENSB_IJSI_SD_EEENSB_IJSD_NSC_ILi7EEEEEEEEENSB_IJNSB_IJSI_NSC_ILi512EEEEEENSB_IJSD_SW_EEENSB_IJSW_NSC_ILi8192EEEEEEEEEEEEEvEENS13_INSA_13SM90_TMA_LOADES1O_vEEEENS_8epilogue10collective6detail29Sm90TmaWarpSpecializedAdapterINS1U_15DefaultEpilogueISL_NSB_IJNSB_IJllllEEESD_SW_EEES1Z_NS1T_6thread17LinearCombinationISL_Li1EffLNS20_9ScaleType4KindE0ELNS_15FloatRoundStyleE2ESL_EENS_4gemm15EpilogueDefaultEEEEEvvEEEEvNT_6ParamsE,"",@"SHT_CUDA_INFO"
	.sectionflags	@""
	.align	4


	//----- nvinfo : EIATTR_CUDA_API_VERSION
	.align		4
        /*0000*/ 	.byte	0x04, 0x37
        /*0002*/ 	.short	(.L_18 - .L_17)
.L_17:
        /*0004*/ 	.word	0x00000082


	//----- nvinfo : EIATTR_KPARAM_INFO
	.align		4
.L_18:
        /*0008*/ 	.byte	0x04, 0x17
        /*000a*/ 	.short	(.L_20 - .L_19)
.L_19:
        /*000c*/ 	.word	0x00000000
        /*0010*/ 	.short	0x0000
        /*0012*/ 	.short	0x0070
        /*0014*/ 	.byte	0x00, 0xf0, 0x01, 0x10


	//----- nvinfo : EIATTR_SPARSE_MMA_MASK
	.align		4
.L_20:
        /*0018*/ 	.byte	0x03, 0x50
        /*001a*/ 	.short	0x0000


	//----- nvinfo : EIATTR_MAXREG_COUNT
	.align		4
        /*001c*/ 	.byte	0x03, 0x1b
        /*001e*/ 	.short	0x00ff


	//----- nvinfo : EIATTR_NUM_BARRIERS
	.align		4
        /*0020*/ 	.byte	0x02, 0x4c
        /*0022*/ 	.byte	0x01
	.zero		1


	//----- nvinfo : EIATTR_MERCURY_ISA_VERSION
	.align		4
        /*0024*/ 	.byte	0x03, 0x5f
        /*0026*/ 	.short	0x0101


	//----- nvinfo : EIATTR_COOP_GROUP_MASK_REGIDS
	.align		4
        /*0028*/ 	.byte	0x04, 0x29
        /*002a*/ 	.short	(.L_22 - .L_21)


	//   ....[0]....
.L_21:
        /*002c*/ 	.word	0xffffffff


	//   ....[1]....
        /*0030*/ 	.word	0xffffffff


	//   ....[2]....
        /*0034*/ 	.word	0xffffffff


	//----- nvinfo : EIATTR_COOP_GROUP_INSTR_OFFSETS
	.align		4
.L_22:
        /*0038*/ 	.byte	0x04, 0x28
        /*003a*/ 	.short	(.L_24 - .L_23)


	//   ....[0]....
.L_23:
        /*003c*/ 	.word	0x00000060


	//   ....[1]....
        /*0040*/ 	.word	0x00000070


	//   ....[2]....
        /*0044*/ 	.word	0x00000130


	//----- nvinfo : EIATTR_MBARRIER_INSTR_OFFSETS
	.align		4
.L_24:
        /*0048*/ 	.byte	0x04, 0x39
        /*004a*/ 	.short	(.L_26 - .L_25)


	//   ....[0]....
.L_25:
        /*004c*/ 	.word	0x00000250
        /*0050*/ 	.word	0x000000ff
        /*0054*/ 	.word	0x00038000
        /*0058*/ 	.short	0x0100
        /*005a*/ 	.byte	0x08
	.zero		1


	//   ....[1]....
        /*005c*/ 	.word	0x00000260
        /*0060*/ 	.word	0x000000ff
        /*0064*/ 	.word	0x00038038
        /*0068*/ 	.short	0x0100
        /*006a*/ 	.byte	0x08
	.zero		1


	//   ....[2]....
        /*006c*/ 	.word	0x00000270
        /*0070*/ 	.word	0x000000ff
        /*0074*/ 	.word	0x00038008
        /*0078*/ 	.short	0x0100
        /*007a*/ 	.byte	0x08
	.zero		1


	//   ....[3]....
        /*007c*/ 	.word	0x00000280
        /*0080*/ 	.word	0x000000ff
        /*0084*/ 	.word	0x00038040
        /*0088*/ 	.short	0x0100
        /*008a*/ 	.byte	0x08
	.zero		1


	//   ....[4]....
        /*008c*/ 	.word	0x00000290
        /*0090*/ 	.word	0x000000ff
        /*0094*/ 	.word	0x00038010
        /*0098*/ 	.short	0x0100
        /*009a*/ 	.byte	0x08
	.zero		1


	//   ....[5]....
        /*009c*/ 	.word	0x000002a0
        /*00a0*/ 	.word	0x000000ff
        /*00a4*/ 	.word	0x00038048
        /*00a8*/ 	.short	0x0100
        /*00aa*/ 	.byte	0x08
	.zero		1


	//   ....[6]....
        /*00ac*/ 	.word	0x000002b0
        /*00b0*/ 	.word	0x000000ff
        /*00b4*/ 	.word	0x00038018
        /*00b8*/ 	.short	0x0100
        /*00ba*/ 	.byte	0x08
	.zero		1


	//   ....[7]....
        /*00bc*/ 	.word	0x000002c0
        /*00c0*/ 	.word	0x000000ff
        /*00c4*/ 	.word	0x00038050
        /*00c8*/ 	.short	0x0100
        /*00ca*/ 	.byte	0x08
	.zero		1


	//   ....[8]....
        /*00cc*/ 	.word	0x000002d0
        /*00d0*/ 	.word	0x000000ff
        /*00d4*/ 	.word	0x00038020
        /*00d8*/ 	.short	0x0100
        /*00da*/ 	.byte	0x08
	.zero		1


	//   ....[9]....
        /*00dc*/ 	.word	0x000002e0
        /*00e0*/ 	.word	0x000000ff
        /*00e4*/ 	.word	0x00038058
        /*00e8*/ 	.short	0x0100
        /*00ea*/ 	.byte	0x08
	.zero		1


	//   ....[10]....
        /*00ec*/ 	.word	0x000002f0
        /*00f0*/ 	.word	0x000000ff
        /*00f4*/ 	.word	0x00038028
        /*00f8*/ 	.short	0x0100
        /*00fa*/ 	.byte	0x08
	.zero		1


	//   ....[11]....
        /*00fc*/ 	.word	0x00000300
        /*0100*/ 	.word	0x000000ff
        /*0104*/ 	.word	0x00038060
        /*0108*/ 	.short	0x0100
        /*010a*/ 	.byte	0x08
	.zero		1


	//   ....[12]....
        /*010c*/ 	.word	0x00000310
        /*0110*/ 	.word	0x000000ff
        /*0114*/ 	.word	0x00038030
        /*0118*/ 	.short	0x0100
        /*011a*/ 	.byte	0x08
	.zero		1


	//   ....[13]....
        /*011c*/ 	.word	0x00000320
        /*0120*/ 	.word	0x000000ff
        /*0124*/ 	.word	0x00038068
        /*0128*/ 	.short	0x0100
        /*012a*/ 	.byte	0x08
	.zero		1


	//   ....[14]....
        /*012c*/ 	.word	0x00000be0
        /*0130*/ 	.word	0x00000004
        /*0134*/ 	.word	0x00038000
        /*0138*/ 	.short	0x010a
        /*013a*/ 	.byte	0x3f
	.zero		1


	//   ....[15]....
        /*013c*/ 	.word	0x00001040
        /*0140*/ 	.word	0x00000004
        /*0144*/ 	.word	0x00038000
        /*0148*/ 	.short	0x010a
        /*014a*/ 	.byte	0x3f
	.zero		1


	//   ....[16]....
        /*014c*/ 	.word	0x00001320
        /*0150*/ 	.word	0x000000ff
        /*0154*/ 	.word	0x00000000
        /*0158*/ 	.short	0x0101
        /*015a*/ 	.byte	0x08
	.zero		1


	//   ....[17]....
        /*015c*/ 	.word	0x00001530
        /*0160*/ 	.word	0x00000002
        /*0164*/ 	.word	0x00000000
        /*0168*/ 	.short	0x0101
        /*016a*/ 	.byte	0x3f
	.zero		1


	//   ....[18]....
        /*016c*/ 	.word	0x000092a0
        /*0170*/ 	.word	0x00000011
        /*0174*/ 	.word	0x00038038
        /*0178*/ 	.short	0x010a
        /*017a*/ 	.byte	0x3f
	.zero		1


	//   ....[19]....
        /*017c*/ 	.word	0x00009ac0
        /*0180*/ 	.word	0x00000000
        /*0184*/ 	.word	0x00000000
        /*0188*/ 	.short	0x010a
        /*018a*/ 	.byte	0x3f
	.zero		1


	//   ....[20]....
        /*018c*/ 	.word	0x00009b70
        /*0190*/ 	.word	0x00000000
        /*0194*/ 	.word	0x00000000
        /*0198*/ 	.short	0x010a
        /*019a*/ 	.byte	0x3f
	.zero		1


	//   ....[21]....
        /*019c*/ 	.word	0x00009c20
        /*01a0*/ 	.word	0x00000000
        /*01a4*/ 	.word	0x00000000
        /*01a8*/ 	.short	0x010a
        /*01aa*/ 	.byte	0x3f
	.zero		1


	//   ....[22]....
        /*01ac*/ 	.word	0x00009cd0
        /*01b0*/ 	.word	0x00000000
        /*01b4*/ 	.word	0x00000000
        /*01b8*/ 	.short	0x010a
        /*01ba*/ 	.byte	0x3f
	.zero		1


	//   ....[23]....
        /*01bc*/ 	.word	0x00009d80
        /*01c0*/ 	.word	0x00000000
        /*01c4*/ 	.word	0x00000000
        /*01c8*/ 	.short	0x010a
        /*01ca*/ 	.byte	0x3f
	.zero		1


	//   ....[24]....
        /*01cc*/ 	.word	0x00009e30
        /*01d0*/ 	.word	0x00000000
        /*01d4*/ 	.word	0x00000000
        /*01d8*/ 	.short	0x010a
        /*01da*/ 	.byte	0x3f
	.zero		1


	//   ....[25]....
        /*01dc*/ 	.word	0x00009ee0
        /*01e0*/ 	.word	0x00000002
        /*01e4*/ 	.word	0x00000000
        /*01e8*/ 	.short	0x010a
        /*01ea*/ 	.byte	0x3f
	.zero		1


	//----- nvinfo : EIATTR_NUM_MBARRIERS
	.align		4
.L_26:
        /*01ec*/ 	.byte	0x03, 0x38
        /*01ee*/ 	.short	0x000e


	//----- nvinfo : EIATTR_EXIT_INSTR_OFFSETS
	.align		4
        /*01f0*/ 	.byte	0x04, 0x1c
        /*01f2*/ 	.short	(.L_28 - .L_27)


	//   ....[0]....
.L_27:
        /*01f4*/ 	.word	0x00000710


	//   ....[1]....
        /*01f8*/ 	.word	0x00001680


	//   ....[2]....
        /*01fc*/ 	.word	0x00006b80


	//   ....[3]....
        /*0200*/ 	.word	0x00006bb0


	//   ....[4]....
        /*0204*/ 	.word	0x00009050


	//   ....[5]....
        /*0208*/ 	.word	0x00009080


	//   ....[6]....
        /*020c*/ 	.word	0x000090a0


	//   ....[7]....
        /*0210*/ 	.word	0x000099c0


	//   ....[8]....
        /*0214*/ 	.word	0x00009f10


	//----- nvinfo : EIATTR_MAX_THREADS
	.align		4
.L_28:
        /*0218*/ 	.byte	0x04, 0x05
        /*021a*/ 	.short	(.L_30 - .L_29)
.L_29:
        /*021c*/ 	.word	0x00000100
        /*0220*/ 	.word	0x00000001
        /*0224*/ 	.word	0x00000001


	//----- nvinfo : EIATTR_CRS_STACK_SIZE
	.align		4
.L_30:
        /*0228*/ 	.byte	0x04, 0x1e
        /*022a*/ 	.short	(.L_32 - .L_31)
.L_31:
        /*022c*/ 	.word	0x00000000


	//----- nvinfo : EIATTR_CBANK_PARAM_SIZE
	.align		4
.L_32:
        /*0230*/ 	.byte	0x03, 0x19
        /*0232*/ 	.short	0x0470


	//----- nvinfo : EIATTR_PARAM_CBANK
	.align		4
        /*0234*/ 	.byte	0x04, 0x0a
        /*0236*/ 	.short	(.L_34 - .L_33)
	.align		4
.L_33:
        /*0238*/ 	.word	index@(.nv.constant0._ZN7cutlass13device_kernelINS_4conv6kernel13ConvUniversalINS1_16ConvProblemShapeILNS1_8OperatorE0ELi3EEENS1_10collective14CollectiveConvINS1_46MainloopSm90TmaGmmaWarpSpecializedImplicitGemmILS5_0ELi7ELi3EN4cute5tupleIJNSA_1CILi1EEESD_SD_EEENS1_36KernelImplicitTmaWarpSpecializedSm90ELi1EEENSB_IJNSC_ILi128EEESH_NSB_IJNSC_ILi64EEEEEEEEENS_10bfloat16_tESL_NSA_8TiledMMAINSA_8MMA_AtomIJNSA_4SM904GMMA28MMA_64x128x16_F32BF16BF16_SSILNSP_5MajorE0ELSR_0ELNSP_7ScaleInE1ELSS_1EEEEEENSA_6LayoutISE_NSB_IJNSC_ILi0EEESW_SW_EEEEENSB_IJNSA_10UnderscoreESZ_SZ_EEEEENS7_6detail26Sm90ImplicitGemmTileTraitsINSA_20SM90_TMA_LOAD_IM2COLENSA_14ComposedLayoutINSA_7SwizzleILi3ELi4ELi3EEENSA_18smem_ptr_flag_bitsILi16EEENSV_INSB_IJNSB_IJNSC_ILi8EEENSC_ILi16EEEEEENSB_IJSI_SD_EEENSB_IJSD_NSC_ILi7EEEEEEEEENSB_IJNSB_IJSI_NSC_ILi512EEEEEENSB_IJSD_SW_EEENSB_IJSW_NSC_ILi8192EEEEEEEEEEEEEvEENS13_INSA_13SM90_TMA_LOADES1O_vEEEENS_8epilogue10collective6detail29Sm90TmaWarpSpecializedAdapterINS1U_15DefaultEpilogueISL_NSB_IJNSB_IJllllEEESD_SW_EEES1Z_NS1T_6thread17LinearCombinationISL_Li1EffLNS20_9ScaleType4KindE0ELNS_15FloatRoundStyleE2ESL_EENS_4gemm15EpilogueDefaultEEEEEvvEEEEvNT_6ParamsE)
        /*023c*/ 	.short	0x0210
        /*023e*/ 	.short	0x0470


	//----- nvinfo : EIATTR_SW_WAR
	.align		4
.L_34:
        /*0240*/ 	.byte	0x04, 0x36
        /*0242*/ 	.short	(.L_36 - .L_35)
.L_35:
        /*0244*/ 	.word	0x00000008
.L_36:


//--------------------- .nv.callgraph             --------------------------
	.section	.nv.callgraph,"",@"SHT_CUDA_CALLGRAPH"
	.align	4
	.sectionentsize	8
	.align		4
        /*0000*/ 	.word	0x00000000
	.align		4
        /*0004*/ 	.word	0xffffffff
	.align		4
        /*0008*/ 	.word	0x00000000
	.align		4
        /*000c*/ 	.word	0xfffffffe
	.align		4
        /*0010*/ 	.word	0x00000000
	.align		4
        /*0014*/ 	.word	0xfffffffd
	.align		4
        /*0018*/ 	.word	0x00000000
	.align		4
        /*001c*/ 	.word	0xfffffffc


//--------------------- .nv.constant4             --------------------------
	.section	.nv.constant4,"a",@progbits
	.align	8
	.align		8
.nv.constant4:
        /*0000*/ 	.dword	_ZN39_INTERNAL_7e50d390_4_k_cu_7eb31d0a_26504cuda3std3__45__cpo5beginE
	.align		8
        /*0008*/ 	.dword	_ZN39_INTERNAL_7e50d390_4_k_cu_7eb31d0a_26504cuda3std3__45__cpo3endE
	.align		8
        /*0010*/ 	.dword	_ZN39_INTERNAL_7e50d390_4_k_cu_7eb31d0a_26504cuda3std3__45__cpo6cbeginE
	.align		8
        /*0018*/ 	.dword	_ZN39_INTERNAL_7e50d390_4_k_cu_7eb31d0a_26504cuda3std3__45__cpo4cendE
	.align		8
        /*0020*/ 	.dword	_ZN39_INTERNAL_7e50d390_4_k_cu_7eb31d0a_26504cuda3std3__441_GLOBAL__N__7e50d390_4_k_cu_7eb31d0a_26506ignoreE
	.align		8
        /*0028*/ 	.dword	_ZN39_INTERNAL_7e50d390_4_k_cu_7eb31d0a_26504cuda3std3__419piecewise_constructE
	.align		8
        /*0030*/ 	.dword	_ZN39_INTERNAL_7e50d390_4_k_cu_7eb31d0a_26504cuda3std3__48in_placeE
	.align		8
        /*0038*/ 	.dword	_ZN39_INTERNAL_7e50d390_4_k_cu_7eb31d0a_26504cuda3std6ranges3__45__cpo4swapE
	.align		8
        /*0040*/ 	.dword	_ZN39_INTERNAL_7e50d390_4_k_cu_7eb31d0a_26504cuda3std6ranges3__45__cpo9iter_moveE
	.align		8
        /*0048*/ 	.dword	_ZN39_INTERNAL_7e50d390_4_k_cu_7eb31d0a_26504cute7productE
	.align		8
        /*0050*/ 	.dword	_ZN39_INTERNAL_7e50d390_4_k_cu_7eb31d0a_26504cute1_E


//--------------------- .text._ZN7cutlass13device_kernelINS_4conv6kernel13ConvUniversalINS1_16ConvProblemShapeILNS1_8OperatorE0ELi3EEENS1_10collective14CollectiveConvINS1_46MainloopSm90TmaGmmaWarpSpecializedImplicitGemmILS5_0ELi7ELi3EN4cute5tupleIJNSA_1CILi1EEESD_SD_EEENS1_36KernelImplicitTmaWarpSpecializedSm90ELi1EEENSB_IJNSC_ILi128EEESH_NSB_IJNSC_ILi64EEEEEEEEENS_10bfloat16_tESL_NSA_8TiledMMAINSA_8MMA_AtomIJNSA_4SM904GMMA28MMA_64x128x16_F32BF16BF16_SSILNSP_5MajorE0ELSR_0ELNSP_7ScaleInE1ELSS_1EEEEEENSA_6LayoutISE_NSB_IJNSC_ILi0EEESW_SW_EEEEENSB_IJNSA_10UnderscoreESZ_SZ_EEEEENS7_6detail26Sm90ImplicitGemmTileTraitsINSA_20SM90_TMA_LOAD_IM2COLENSA_14ComposedLayoutINSA_7SwizzleILi3ELi4ELi3EEENSA_18smem_ptr_flag_bitsILi16EEENSV_INSB_IJNSB_IJNSC_ILi8EEENSC_ILi16EEEEEENSB_IJSI_SD_EEENSB_IJSD_NSC_ILi7EEEEEEEEENSB_IJNSB_IJSI_NSC_ILi512EEEEEENSB_IJSD_SW_EEENSB_IJSW_NSC_ILi8192EEEEEEEEEEEEEvEENS13_INSA_13SM90_TMA_LOADES1O_vEEEENS_8epilogue10collective6detail29Sm90TmaWarpSpecializedAdapterINS1U_15DefaultEpilogueISL_NSB_IJNSB_IJllllEEESD_SW_EEES1Z_NS1T_6thread17LinearCombinationISL_Li1EffLNS20_9ScaleType4KindE0ELNS_15FloatRoundStyleE2ESL_EENS_4gemm15EpilogueDefaultEEEEEvvEEEEvNT_6ParamsE --------------------------
	.section	.text._ZN7cutlass13device_kernelINS_4conv6kernel13ConvUniversalINS1_16ConvProblemShapeILNS1_8OperatorE0ELi3EEENS1_10collective14CollectiveConvINS1_46MainloopSm90TmaGmmaWarpSpecializedImplicitGemmILS5_0ELi7ELi3EN4cute5tupleIJNSA_1CILi1EEESD_SD_EEENS1_36KernelImplicitTmaWarpSpecializedSm90ELi1EEENSB_IJNSC_ILi128EEESH_NSB_IJNSC_ILi64EEEEEEEEENS_10bfloat16_tESL_NSA_8TiledMMAINSA_8MMA_AtomIJNSA_4SM904GMMA28MMA_64x128x16_F32BF16BF16_SSILNSP_5MajorE0ELSR_0ELNSP_7ScaleInE1ELSS_1EEEEEENSA_6LayoutISE_NSB_IJNSC_ILi0EEESW_SW_EEEEENSB_IJNSA_10UnderscoreESZ_SZ_EEEEENS7_6detail26Sm90ImplicitGemmTileTraitsINSA_20SM90_TMA_LOAD_IM2COLENSA_14ComposedLayoutINSA_7SwizzleILi3ELi4ELi3EEENSA_18smem_ptr_flag_bitsILi16EEENSV_INSB_IJNSB_IJNSC_ILi8EEENSC_ILi16EEEEEENSB_IJSI_SD_EEENSB_IJSD_NSC_ILi7EEEEEEEEENSB_IJNSB_IJSI_NSC_ILi512EEEEEENSB_IJSD_SW_EEENSB_IJSW_NSC_ILi8192EEEEEEEEEEEEEvEENS13_INSA_13SM90_TMA_LOADES1O_vEEEENS_8epilogue10collective6detail29Sm90TmaWarpSpecializedAdapterINS1U_15DefaultEpilogueISL_NSB_IJNSB_IJllllEEESD_SW_EEES1Z_NS1T_6thread17LinearCombinationISL_Li1EffLNS20_9ScaleType4KindE0ELNS_15FloatRoundStyleE2ESL_EENS_4gemm15EpilogueDefaultEEEEEvvEEEEvNT_6ParamsE,"ax",@progbits
	.align	128
.text._ZN7cutlass13device_kernelINS_4conv6kernel13ConvUniversalINS1_16ConvProblemShapeILNS1_8OperatorE0ELi3EEENS1_10collective14CollectiveConvINS1_46MainloopSm90TmaGmmaWarpSpecializedImplicitGemmILS5_0ELi7ELi3EN4cute5tupleIJNSA_1CILi1EEESD_SD_EEENS1_36KernelImplicitTmaWarpSpecializedSm90ELi1EEENSB_IJNSC_ILi128EEESH_NSB_IJNSC_ILi64EEEEEEEEENS_10bfloat16_tESL_NSA_8TiledMMAINSA_8MMA_AtomIJNSA_4SM904GMMA28MMA_64x128x16_F32BF16BF16_SSILNSP_5MajorE0ELSR_0ELNSP_7ScaleInE1ELSS_1EEEEEENSA_6LayoutISE_NSB_IJNSC_ILi0EEESW_SW_EEEEENSB_IJNSA_10UnderscoreESZ_SZ_EEEEENS7_6detail26Sm90ImplicitGemmTileTraitsINSA_20SM90_TMA_LOAD_IM2COLENSA_14ComposedLayoutINSA_7SwizzleILi3ELi4ELi3EEENSA_18smem_ptr_flag_bitsILi16EEENSV_INSB_IJNSB_IJNSC_ILi8EEENSC_ILi16EEEEEENSB_IJSI_SD_EEENSB_IJSD_NSC_ILi7EEEEEEEEENSB_IJNSB_IJSI_NSC_ILi512EEEEEENSB_IJSD_SW_EEENSB_IJSW_NSC_ILi8192EEEEEEEEEEEEEvEENS13_INSA_13SM90_TMA_LOADES1O_vEEEENS_8epilogue10collective6detail29Sm90TmaWarpSpecializedAdapterINS1U_15DefaultEpilogueISL_NSB_IJNSB_IJllllEEESD_SW_EEES1Z_NS1T_6thread17LinearCombinationISL_Li1EffLNS20_9ScaleType4KindE0ELNS_15FloatRoundStyleE2ESL_EENS_4gemm15EpilogueDefaultEEEEEvvEEEEvNT_6ParamsE:
        .type           _ZN7cutlass13device_kernelINS_4conv6kernel13ConvUniversalINS1_16ConvProblemShapeILNS1_8OperatorE0ELi3EEENS1_10collective14CollectiveConvINS1_46MainloopSm90TmaGmmaWarpSpecializedImplicitGemmILS5_0ELi7ELi3EN4cute5tupleIJNSA_1CILi1EEESD_SD_EEENS1_36KernelImplicitTmaWarpSpecializedSm90ELi1EEENSB_IJNSC_ILi128EEESH_NSB_IJNSC_ILi64EEEEEEEEENS_10bfloat16_tESL_NSA_8TiledMMAINSA_8MMA_AtomIJNSA_4SM904GMMA28MMA_64x128x16_F32BF16BF16_SSILNSP_5MajorE0ELSR_0ELNSP_7ScaleInE1ELSS_1EEEEEENSA_6LayoutISE_NSB_IJNSC_ILi0EEESW_SW_EEEEENSB_IJNSA_10UnderscoreESZ_SZ_EEEEENS7_6detail26Sm90ImplicitGemmTileTraitsINSA_20SM90_TMA_LOAD_IM2COLENSA_14ComposedLayoutINSA_7SwizzleILi3ELi4ELi3EEENSA_18smem_ptr_flag_bitsILi16EEENSV_INSB_IJNSB_IJNSC_ILi8EEENSC_ILi16EEEEEENSB_IJSI_SD_EEENSB_IJSD_NSC_ILi7EEEEEEEEENSB_IJNSB_IJSI_NSC_ILi512EEEEEENSB_IJSD_SW_EEENSB_IJSW_NSC_ILi8192EEEEEEEEEEEEEvEENS13_INSA_13SM90_TMA_LOADES1O_vEEEENS_8epilogue10collective6detail29Sm90TmaWarpSpecializedAdapterINS1U_15DefaultEpilogueISL_NSB_IJNSB_IJllllEEESD_SW_EEES1Z_NS1T_6thread17LinearCombinationISL_Li1EffLNS20_9ScaleType4KindE0ELNS_15FloatRoundStyleE2ESL_EENS_4gemm15EpilogueDefaultEEEEEvvEEEEvNT_6ParamsE,@function
        .size           _ZN7cutlass13device_kernelINS_4conv6kernel13ConvUniversalINS1_16ConvProblemShapeILNS1_8OperatorE0ELi3EEENS1_10collective14CollectiveConvINS1_46MainloopSm90TmaGmmaWarpSpecializedImplicitGemmILS5_0ELi7ELi3EN4cute5tupleIJNSA_1CILi1EEESD_SD_EEENS1_36KernelImplicitTmaWarpSpecializedSm90ELi1EEENSB_IJNSC_ILi128EEESH_NSB_IJNSC_ILi64EEEEEEEEENS_10bfloat16_tESL_NSA_8TiledMMAINSA_8MMA_AtomIJNSA_4SM904GMMA28MMA_64x128x16_F32BF16BF16_SSILNSP_5MajorE0ELSR_0ELNSP_7ScaleInE1ELSS_1EEEEEENSA_6LayoutISE_NSB_IJNSC_ILi0EEESW_SW_EEEEENSB_IJNSA_10UnderscoreESZ_SZ_EEEEENS7_6detail26Sm90ImplicitGemmTileTraitsINSA_20SM90_TMA_LOAD_IM2COLENSA_14ComposedLayoutINSA_7SwizzleILi3ELi4ELi3EEENSA_18smem_ptr_flag_bitsILi16EEENSV_INSB_IJNSB_IJNSC_ILi8EEENSC_ILi16EEEEEENSB_IJSI_SD_EEENSB_IJSD_NSC_ILi7EEEEEEEEENSB_IJNSB_IJSI_NSC_ILi512EEEEEENSB_IJSD_SW_EEENSB_IJSW_NSC_ILi8192EEEEEEEEEEEEEvEENS13_INSA_13SM90_TMA_LOADES1O_vEEEENS_8epilogue10collective6detail29Sm90TmaWarpSpecializedAdapterINS1U_15DefaultEpilogueISL_NSB_IJNSB_IJllllEEESD_SW_EEES1Z_NS1T_6thread17LinearCombinationISL_Li1EffLNS20_9ScaleType4KindE0ELNS_15FloatRoundStyleE2ESL_EENS_4gemm15EpilogueDefaultEEEEEvvEEEEvNT_6ParamsE,(.L_x_288 - _ZN7cutlass13device_kernelINS_4conv6kernel13ConvUniversalINS1_16ConvProblemShapeILNS1_8OperatorE0ELi3EEENS1_10collective14CollectiveConvINS1_46MainloopSm90TmaGmmaWarpSpecializedImplicitGemmILS5_0ELi7ELi3EN4cute5tupleIJNSA_1CILi1EEESD_SD_EEENS1_36KernelImplicitTmaWarpSpecializedSm90ELi1EEENSB_IJNSC_ILi128EEESH_NSB_IJNSC_ILi64EEEEEEEEENS_10bfloat16_tESL_NSA_8TiledMMAINSA_8MMA_AtomIJNSA_4SM904GMMA28MMA_64x128x16_F32BF16BF16_SSILNSP_5MajorE0ELSR_0ELNSP_7ScaleInE1ELSS_1EEEEEENSA_6LayoutISE_NSB_IJNSC_ILi0EEESW_SW_EEEEENSB_IJNSA_10UnderscoreESZ_SZ_EEEEENS7_6detail26Sm90ImplicitGemmTileTraitsINSA_20SM90_TMA_LOAD_IM2COLENSA_14ComposedLayoutINSA_7SwizzleILi3ELi4ELi3EEENSA_18smem_ptr_flag_bitsILi16EEENSV_INSB_IJNSB_IJNSC_ILi8EEENSC_ILi16EEEEEENSB_IJSI_SD_EEENSB_IJSD_NSC_ILi7EEEEEEEEENSB_IJNSB_IJSI_NSC_ILi512EEEEEENSB_IJSD_SW_EEENSB_IJSW_NSC_ILi8192EEEEEEEEEEEEEvEENS13_INSA_13SM90_TMA_LOADES1O_vEEEENS_8epilogue10collective6detail29Sm90TmaWarpSpecializedAdapterINS1U_15DefaultEpilogueISL_NSB_IJNSB_IJllllEEESD_SW_EEES1Z_NS1T_6thread17LinearCombinationISL_Li1EffLNS20_9ScaleType4KindE0ELNS_15FloatRoundStyleE2ESL_EENS_4gemm15EpilogueDefaultEEEEEvvEEEEvNT_6ParamsE)
        .other          _ZN7cutlass13device_kernelINS_4conv6kernel13ConvUniversalINS1_16ConvProblemShapeILNS1_8OperatorE0ELi3EEENS1_10collective14CollectiveConvINS1_46MainloopSm90TmaGmmaWarpSpecializedImplicitGemmILS5_0ELi7ELi3EN4cute5tupleIJNSA_1CILi1EEESD_SD_EEENS1_36KernelImplicitTmaWarpSpecializedSm90ELi1EEENSB_IJNSC_ILi128EEESH_NSB_IJNSC_ILi64EEEEEEEEENS_10bfloat16_tESL_NSA_8TiledMMAINSA_8MMA_AtomIJNSA_4SM904GMMA28MMA_64x128x16_F32BF16BF16_SSILNSP_5MajorE0ELSR_0ELNSP_7ScaleInE1ELSS_1EEEEEENSA_6LayoutISE_NSB_IJNSC_ILi0EEESW_SW_EEEEENSB_IJNSA_10UnderscoreESZ_SZ_EEEEENS7_6detail26Sm90ImplicitGemmTileTraitsINSA_20SM90_TMA_LOAD_IM2COLENSA_14ComposedLayoutINSA_7SwizzleILi3ELi4ELi3EEENSA_18smem_ptr_flag_bitsILi16EEENSV_INSB_IJNSB_IJNSC_ILi8EEENSC_ILi16EEEEEENSB_IJSI_SD_EEENSB_IJSD_NSC_ILi7EEEEEEEEENSB_IJNSB_IJSI_NSC_ILi512EEEEEENSB_IJSD_SW_EEENSB_IJSW_NSC_ILi8192EEEEEEEEEEEEEvEENS13_INSA_13SM90_TMA_LOADES1O_vEEEENS_8epilogue10collective6detail29Sm90TmaWarpSpecializedAdapterINS1U_15DefaultEpilogueISL_NSB_IJNSB_IJllllEEESD_SW_EEES1Z_NS1T_6thread17LinearCombinationISL_Li1EffLNS20_9ScaleType4KindE0ELNS_15FloatRoundStyleE2ESL_EENS_4gemm15EpilogueDefaultEEEEEvvEEEEvNT_6ParamsE,@"STO_CUDA_ENTRY STV_DEFAULT"
_ZN7cutlass13device_kernelINS_4conv6kernel13ConvUniversalINS1_16ConvProblemShapeILNS1_8OperatorE0ELi3EEENS1_10collective14CollectiveConvINS1_46MainloopSm90TmaGmmaWarpSpecializedImplicitGemmILS5_0ELi7ELi3EN4cute5tupleIJNSA_1CILi1EEESD_SD_EEENS1_36KernelImplicitTmaWarpSpecializedSm90ELi1EEENSB_IJNSC_ILi128EEESH_NSB_IJNSC_ILi64EEEEEEEEENS_10bfloat16_tESL_NSA_8TiledMMAINSA_8MMA_AtomIJNSA_4SM904GMMA28MMA_64x128x16_F32BF16BF16_SSILNSP_5MajorE0ELSR_0ELNSP_7ScaleInE1ELSS_1EEEEEENSA_6LayoutISE_NSB_IJNSC_ILi0EEESW_SW_EEEEENSB_IJNSA_10UnderscoreESZ_SZ_EEEEENS7_6detail26Sm90ImplicitGemmTileTraitsINSA_20SM90_TMA_LOAD_IM2COLENSA_14ComposedLayoutINSA_7SwizzleILi3ELi4ELi3EEENSA_18smem_ptr_flag_bitsILi16EEENSV_INSB_IJNSB_IJNSC_ILi8EEENSC_ILi16EEEEEENSB_IJSI_SD_EEENSB_IJSD_NSC_ILi7EEEEEEEEENSB_IJNSB_IJSI_NSC_ILi512EEEEEENSB_IJSD_SW_EEENSB_IJSW_NSC_ILi8192EEEEEEEEEEEEEvEENS13_INSA_13SM90_TMA_LOADES1O_vEEEENS_8epilogue10collective6detail29Sm90TmaWarpSpecializedAdapterINS1U_15DefaultEpilogueISL_NSB_IJNSB_IJllllEEESD_SW_EEES1Z_NS1T_6thread17LinearCombinationISL_Li1EffLNS20_9ScaleType4KindE0ELNS_15FloatRoundStyleE2ESL_EENS_4gemm15EpilogueDefaultEEEEEvvEEEEvNT_6ParamsE:
[----:B------:R-:W-:Y:S01]  /*0000*/  LDC R1, c[0x0][0x28] ;  /* 0x00000a00ff017b82 */ /* 0x000fe20000000800 */
[----:B------:R-:W0:Y:S01]  /*0010*/  S2R R6, SR_TID.X ;  /* 0x0000000000067919 */ /* 0x000e220000002100 */
[----:B------:R-:W-:Y:S01]  /*0020*/  ELECT P0, URZ, PT ;  /* 0x00000000003f782f */ /* 0x000fe20003800000 */
[----:B------:R-:W-:Y:S01]  /*0030*/  BSSY B0, `(.L_x_0) ;  /* 0x000000f000007945 */ /* 0x000fe20003800000 */
[--C-:B0-----:R-:W-:Y:S02]  /*0040*/  SHF.R.U32.HI R0, RZ, 0x5, R6.reuse ;  /* 0x00000005ff007819 */ /* 0x101fe40000011606 */
[----:B------:R-:W-:-:S03]  /*0050*/  SHF.R.U32.HI R3, RZ, 0x7, R6 ;  /* 0x00000007ff037819 */ /* 0x000fc60000011606 */
[----:B------:R-:W0:Y:S04]  /*0060*/  SHFL.IDX PT, R2, R0, RZ, 0x1f ;  /* 0x00001fff00027589 */ /* 0x000e2800000e0000 */
[----:B------:R1:W2:Y:S01]  /*0070*/  SHFL.IDX PT, R5, R3, RZ, 0x1f ;  /* 0x00001fff03057589 */ /* 0x0002a200000e0000 */
[----:B0-----:R-:W-:-:S13]  /*0080*/  ISETP.NE.OR P0, PT, R2, RZ, !P0 ;  /* 0x000000ff0200720c */ /* 0x001fda0004705670 */
[----:B-12---:R-:W-:Y:S05]  /*0090*/  @P0 BRA `(.L_x_1) ;  /* 0x0000000000200947 */ /* 0x006fea0003800000 */
[----:B------:R-:W-:Y:S02]  /*00a0*/  ULDC.64 UR4, c[0x0][0x198] ;  /* 0x0000660000047ab9 */ /* 0x000fe40000000a00 */
[----:B------:R-:W-:Y:S02]  /*00b0*/  UIADD3 UR6, UP0, UR4, 0xf0, URZ ;  /* 0x000000f004067890 */ /* 0x000fe4000ff1e03f */
[----:B------:R-:W-:Y:S02]  /*00c0*/  UIADD3 UR4, UP1, UR4, 0x270, URZ ;  /* 0x0000027004047890 */ /* 0x000fe4000ff3e03f */
[----:B------:R-:W-:Y:S02]  /*00d0*/  UIADD3.X UR7, URZ, UR5, URZ, UP0, !UPT ;  /* 0x000000053f077290 */ /* 0x000fe400087fe43f */
[----:B------:R-:W-:-:S07]  /*00e0*/  UIADD3.X UR5, URZ, UR5, URZ, UP1, !UPT ;  /* 0x000000053f057290 */ /* 0x000fce0008ffe43f */
[----:B------:R0:W-:Y:S02]  /*00f0*/  UTMACCTL.PF [UR6] ;  /* 0x00000000060079b9 */ /* 0x0001e40008040000 */
[----:B------:R0:W-:Y:S02]  /*0100*/  UTMACCTL.PF [UR4] ;  /* 0x00000000040079b9 */ /* 0x0001e40008040000 */
[----:B0-----:R-:W-:Y:S01]  /*0110*/  NOP ;  /* 0x0000000000007918 */ /* 0x001fe20000000000 */
.L_x_1:
[----:B------:R-:W-:Y:S05]  /*0120*/  BSYNC B0 ;  /* 0x0000000000007941 */ /* 0x000fea0003800000 */
.L_x_0:
[----:B------:R-:W0:Y:S01]  /*0130*/  SHFL.IDX PT, R0, R0, RZ, 0x1f ;  /* 0x00001fff00007589 */ /* 0x000e2200000e0000 */
[----:B------:R-:W-:-:S04]  /*0140*/  SHF.R.S32.HI R3, RZ, 0x1f, R2 ;  /* 0x0000001fff037819 */ /* 0x000fc80000011402 */
[----:B------:R-:W-:Y:S02]  /*0150*/  LEA.HI R3, R3, R2, RZ, 0x2 ;  /* 0x0000000203037211 */ /* 0x000fe400078f10ff */
[----:B0-----:R-:W-:-:S13]  /*0160*/  ISETP.NE.AND P0, PT, R0, RZ, PT ;  /* 0x000000ff0000720c */ /* 0x001fda0003f05270 */
[----:B------:R-:W-:Y:S05]  /*0170*/  @P0 BRA `(.L_x_2) ;  /* 0x0000000000700947 */ /* 0x000fea0003800000 */
[----:B------:R-:W0:Y:S01]  /*0180*/  S2UR UR8, SR_CgaCtaId ;  /* 0x00000000000879c3 */ /* 0x000e220000008800 */
[----:B------:R-:W-:Y:S01]  /*0190*/  UMOV UR4, 0x400 ;  /* 0x0000040000047882 */ /* 0x000fe20000000000 */
[----:B------:R-:W-:Y:S01]  /*01a0*/  UMOV UR5, 0x1 ;  /* 0x0000000100057882 */ /* 0x000fe20000000000 */
[----:B------:R-:W-:Y:S01]  /*01b0*/  UMOV UR6, 0x80 ;  /* 0x0000008000067882 */ /* 0x000fe20000000000 */
[----:B------:R-:W-:Y:S01]  /*01c0*/  ELECT P0, URZ, PT ;  /* 0x00000000003f782f */ /* 0x000fe20003800000 */
[----:B------:R-:W-:-:S04]  /*01d0*/  UIADD3 UR6, -UR6, 0x100000, URZ ;  /* 0x0010000006067890 */ /* 0x000fc8000fffe13f */
[----:B------:R-:W-:Y:S02]  /*01e0*/  USHF.L.U32 UR7, UR6, 0xb, URZ ;  /* 0x0000000b06077899 */ /* 0x000fe4000800063f */
[----:B------:R-:W-:Y:S02]  /*01f0*/  USHF.L.U32 UR6, UR6, 0x1, URZ ;  /* 0x0000000106067899 */ /* 0x000fe4000800063f */
[----:B0-----:R-:W-:Y:S02]  /*0200*/  ULEA UR8, UR8, UR4, 0x18 ;  /* 0x0000000408087291 */ /* 0x001fe4000f8ec03f */
[----:B------:R-:W-:-:S04]  /*0210*/  UIADD3 UR4, -UR5, 0x100000, URZ ;  /* 0x0010000005047890 */ /* 0x000fc8000fffe13f */
[----:B------:R-:W-:Y:S02]  /*0220*/  USHF.L.U32 UR5, UR4, 0xb, URZ ;  /* 0x0000000b04057899 */ /* 0x000fe4000800063f */
[----:B------:R-:W-:Y:S01]  /*0230*/  USHF.L.U32 UR4, UR4, 0x1, URZ ;  /* 0x0000000104047899 */ /* 0x000fe2000800063f */
[----:B------:R-:W0:Y:S11]  /*0240*/  FENCE.VIEW.ASYNC.S ;  /* 0x00000000000073c6 */ /* 0x000e360000000000 */
[----:B0-----:R0:W1:Y:S01]  /*0250*/  SYNCS.EXCH.64 URZ, [UR8+0x38000], UR4 ;  /* 0x03800004083f75b2 */ /* 0x0010620008000100 */
[----:B------:R0:W2:Y:S01]  /*0260*/  SYNCS.EXCH.64 URZ, [UR8+0x38038], UR6 ;  /* 0x03803806083f75b2 */ /* 0x0000a20008000100 */
[----:B------:R0:W3:Y:S01]  /*0270*/  SYNCS.EXCH.64 URZ, [UR8+0x38008], UR4 ;  /* 0x03800804083f75b2 */ /* 0x0000e20008000100 */
[----:B------:R0:W4:Y:S01]  /*0280*/  SYNCS.EXCH.64 URZ, [UR8+0x38040], UR6 ;  /* 0x03804006083f75b2 */ /* 0x0001220008000100 */
[----:B------:R0:W0:Y:S01]  /*0290*/  SYNCS.EXCH.64 URZ, [UR8+0x38010], UR4 ;  /* 0x03801004083f75b2 */ /* 0x0000220008000100 */
        /* <DEDUP_REMOVED lines=9> */
[----:B------:R-:W-:Y:S01]  /*0330*/  NOP ;  /* 0x0000000000007918 */ /* 0x000fe20000000000 */
.L_x_2:
[----:B0-----:R-:W-:Y:S01]  /*0340*/  ULDC.64 UR4, c[0x0][0x618] ;  /* 0x0001860000047ab9 */ /* 0x001fe20000000a00 */
[----:B------:R-:W-:Y:S01]  /*0350*/  LOP3.LUT R3, R3, 0xfffffffc, RZ, 0xc0, !PT ;  /* 0xfffffffc03037812 */ /* 0x000fe200078ec0ff */
[----:B------:R-:W-:Y:S01]  /*0360*/  NOP ;  /* 0x0000000000007918 */ /* 0x000fe20000000000 */
[----:B------:R-:W-:Y:S01]  /*0370*/  ISETP.NE.U32.AND P0, PT, RZ, UR4, PT ;  /* 0x00000004ff007c0c */ /* 0x000fe2000bf05070 */
[----:B------:R-:W-:Y:S01]  /*0380*/  NOP ;  /* 0x0000000000007918 */ /* 0x000fe20000000000 */
[----:B-1234-:R-:W-:Y:S01]  /*0390*/  BAR.SYNC.DEFER_BLOCKING 0x0 ;  /* 0x0000000000007b1d */ /* 0x01efe20000010000 */
[----:B------:R-:W-:Y:S01]  /*03a0*/  IMAD.IADD R4, R2, 0x1, -R3 ;  /* 0x0000000102047824 */ /* 0x000fe200078e0a03 */
[----:B------:R-:W-:Y:S02]  /*03b0*/  ISETP.NE.AND.EX P0, PT, RZ, UR5, PT, P0 ;  /* 0x00000005ff007c0c */ /* 0x000fe4000bf05300 */
[C---:B------:R-:W-:Y:S02]  /*03c0*/  ISETP.NE.AND P2, PT, R5.reuse, 0x1, PT ;  /* 0x000000010500780c */ /* 0x040fe40003f45270 */
[----:B------:R-:W-:Y:S01]  /*03d0*/  LOP3.LUT P1, RZ, R5, R4, RZ, 0xfc, !PT ;  /* 0x0000000405ff7212 */ /* 0x000fe2000782fcff */
[----:B------:R-:W-:-:S03]  /*03e0*/  ULDC.64 UR12, c[0x0][0x208] ;  /* 0x00008200000c7ab9 */ /* 0x000fc60000000a00 */
[----:B------:R-:W-:-:S04]  /*03f0*/  SEL R0, RZ, 0x1, P1 ;  /* 0x00000001ff007807 */ /* 0x000fc80000800000 */
[----:B------:R-:W-:Y:S01]  /*0400*/  SEL R0, R0, 0x2, P2 ;  /* 0x0000000200007807 */ /* 0x000fe20001000000 */
[----:B------:R-:W-:Y:S06]  /*0410*/  @!P0 BRA `(.L_x_3) ;  /* 0x00000000001c8947 */ /* 0x000fec0003800000 */
[----:B------:R-:W0:Y:S02]  /*0420*/  LDC.64 R2, c[0x0][0x618] ;  /* 0x00018600ff027b82 */ /* 0x000e240000000a00 */
[----:B0-----:R-:W2:Y:S02]  /*0430*/  LDG.E.64 R2, desc[UR12][R2.64] ;  /* 0x0000000c02027981 */ /* 0x001ea4000c1e1b00 */
[----:B--2---:R-:W-:-:S04]  /*0440*/  ISETP.NE.U32.AND P0, PT, R2, RZ, PT ;  /* 0x000000ff0200720c */ /* 0x004fc80003f05070 */
[----:B------:R-:W-:-:S13]  /*0450*/  ISETP.NE.AND.EX P0, PT, R3, RZ, PT, P0 ;  /* 0x000000ff0300720c */ /* 0x000fda0003f05300 */
[----:B------:R-:W-:Y:S05]  /*0460*/  @!P0 BRA `(.L_x_3) ;  /* 0x0000000000088947 */ /* 0x000fea0003800000 */
[----:B------:R2:W5:Y:S01]  /*0470*/  LD.E R8, desc[UR12][R2.64] ;  /* 0x0000000c02087980 */ /* 0x000562000c101900 */
[----:B------:R-:W-:Y:S05]  /*0480*/  BRA `(.L_x_4) ;  /* 0x0000000000207947 */ /* 0x000fea0003800000 */
.L_x_3:
[----:B------:R-:W-:Y:S02]  /*0490*/  ULDC.64 UR4, c[0x0][0x608] ;  /* 0x0001820000047ab9 */ /* 0x000fe40000000a00 */
[----:B------:R-:W-:-:S04]  /*04a0*/  ISETP.NE.U32.AND P0, PT, RZ, UR4, PT ;  /* 0x00000004ff007c0c */ /* 0x000fc8000bf05070 */
[----:B------:R-:W-:-:S13]  /*04b0*/  ISETP.NE.AND.EX P0, PT, RZ, UR5, PT, P0 ;  /* 0x00000005ff007c0c */ /* 0x000fda000bf05300 */
[----:B------:R-:W-:Y:S05]  /*04c0*/  @!P0 BRA `(.L_x_5) ;  /* 0x00000000000c8947 */ /* 0x000fea0003800000 */
[----:B------:R-:W0:Y:S02]  /*04d0*/  LDC.64 R8, c[0x0][0x608] ;  /* 0x00018200ff087b82 */ /* 0x000e240000000a00 */
[----:B0-----:R1:W5:Y:S01]  /*04e0*/  LDG.E R8, desc[UR12][R8.64] ;  /* 0x0000000c08087981 */ /* 0x001362000c1e1900 */
[----:B------:R-:W-:Y:S05]  /*04f0*/  BRA `(.L_x_4) ;  /* 0x0000000000047947 */ /* 0x000fea0003800000 */
.L_x_5:
[----:B------:R-:W0:Y:S02]  /*0500*/  LDC R8, c[0x0][0x600] ;  /* 0x00018000ff087b82 */ /* 0x000e240000000800 */
.L_x_4:
[----:B------:R-:W-:Y:S02]  /*0510*/  ULDC.64 UR4, c[0x0][0x620] ;  /* 0x0001880000047ab9 */ /* 0x000fe40000000a00 */
[----:B------:R-:W-:-:S04]  /*0520*/  ISETP.NE.U32.AND P0, PT, RZ, UR4, PT ;  /* 0x00000004ff007c0c */ /* 0x000fc8000bf05070 */
[----:B------:R-:W-:-:S13]  /*0530*/  ISETP.NE.AND.EX P0, PT, RZ, UR5, PT, P0 ;  /* 0x00000005ff007c0c */ /* 0x000fda000bf05300 */
[----:B------:R-:W-:Y:S05]  /*0540*/  @!P0 BRA `(.L_x_6) ;  /* 0x00000000001c8947 */ /* 0x000fea0003800000 */
[----:B--2---:R-:W2:Y:S02]  /*0550*/  LDC.64 R2, c[0x0][0x620] ;  /* 0x00018800ff027b82 */ /* 0x004ea40000000a00 */
[----:B--2---:R-:W2:Y:S02]  /*0560*/  LDG.E.64 R2, desc[UR12][R2.64] ;  /* 0x0000000c02027981 */ /* 0x004ea4000c1e1b00 */
[----:B--2---:R-:W-:-:S04]  /*0570*/  ISETP.NE.U32.AND P0, PT, R2, RZ, PT ;  /* 0x000000ff0200720c */ /* 0x004fc80003f05070 */
[----:B------:R-:W-:-:S13]  /*0580*/  ISETP.NE.AND.EX P0, PT, R3, RZ, PT, P0 ;  /* 0x000000ff0300720c */ /* 0x000fda0003f05300 */
[----:B------:R-:W-:Y:S05]  /*0590*/  @!P0 BRA `(.L_x_6) ;  /* 0x0000000000088947 */ /* 0x000fea0003800000 */
[----:B-1----:R4:W5:Y:S01]  /*05a0*/  LD.E R9, desc[UR12][R2.64] ;  /* 0x0000000c02097980 */ /* 0x002962000c101900 */
[----:B------:R-:W-:Y:S05]  /*05b0*/  BRA `(.L_x_7) ;  /* 0x0000000000207947 */ /* 0x000fea0003800000 */
.L_x_6:
[----:B------:R-:W-:Y:S02]  /*05c0*/  ULDC.64 UR4, c[0x0][0x610] ;  /* 0x0001840000047ab9 */ /* 0x000fe40000000a00 */
[----:B------:R-:W-:-:S04]  /*05d0*/  ISETP.NE.U32.AND P0, PT, RZ, UR4, PT ;  /* 0x00000004ff007c0c */ /* 0x000fc8000bf05070 */
[----:B------:R-:W-:-:S13]  /*05e0*/  ISETP.NE.AND.EX P0, PT, RZ, UR5, PT, P0 ;  /* 0x00000005ff007c0c */ /* 0x000fda000bf05300 */
[----:B------:R-:W-:Y:S05]  /*05f0*/  @!P0 BRA `(.L_x_8) ;  /* 0x00000000000c8947 */ /* 0x000fea0003800000 */
[----:B--2---:R-:W1:Y:S02]  /*0600*/  LDC.64 R2, c[0x0][0x610] ;  /* 0x00018400ff027b82 */ /* 0x004e640000000a00 */
[----:B-1----:R3:W5:Y:S01]  /*0610*/  LDG.E R9, desc[UR12][R2.64] ;  /* 0x0000000c02097981 */ /* 0x002762000c1e1900 */
[----:B------:R-:W-:Y:S05]  /*0620*/  BRA `(.L_x_7) ;  /* 0x0000000000047947 */ /* 0x000fea0003800000 */
.L_x_8:
[----:B-1----:R-:W1:Y:S02]  /*0630*/  LDC R9, c[0x0][0x604] ;  /* 0x00018100ff097b82 */ /* 0x002e640000000800 */
.L_x_7:
[----:B--234-:R-:W2:Y:S01]  /*0640*/  LDC R2, c[0x0][0x3e8] ;  /* 0x0000fa00ff027b82 */ /* 0x01cea20000000800 */
[----:B------:R-:W-:Y:S01]  /*0650*/  ULDC UR4, c[0x0][0x3dc] ;  /* 0x0000f70000047ab9 */ /* 0x000fe20000000800 */
[----:B------:R-:W-:Y:S01]  /*0660*/  ISETP.NE.AND P0, PT, R5, RZ, PT ;  /* 0x000000ff0500720c */ /* 0x000fe20003f05270 */
[----:B------:R-:W-:Y:S01]  /*0670*/  UIADD3 UR4, UR4, 0x3f, URZ ;  /* 0x0000003f04047890 */ /* 0x000fe2000fffe03f */
[----:B------:R-:W-:-:S03]  /*0680*/  ULDC.64 UR6, c[0x0][0x3e0] ;  /* 0x0000f80000067ab9 */ /* 0x000fc60000000a00 */
[----:B------:R-:W-:Y:S02]  /*0690*/  USHF.R.S32.HI UR5, URZ, 0x1f, UR4 ;  /* 0x0000001f3f057899 */ /* 0x000fe40008011404 */
[----:B------:R-:W-:Y:S02]  /*06a0*/  UIMAD UR6, UR7, UR6, URZ ;  /* 0x00000006070672a4 */ /* 0x000fe4000f8e023f */
[----:B------:R-:W-:-:S04]  /*06b0*/  ULEA.HI UR5, UR5, UR4, URZ, 0x6 ;  /* 0x0000000405057291 */ /* 0x000fc8000f8f303f */
[----:B------:R-:W-:Y:S01]  /*06c0*/  USHF.R.S32.HI UR15, URZ, 0x6, UR5 ;  /* 0x000000063f0f7899 */ /* 0x000fe20008011405 */
[----:B--2---:R-:W-:-:S05]  /*06d0*/  IMAD R2, R2, UR6, RZ ;  /* 0x0000000602027c24 */ /* 0x004fca000f8e02ff */
[----:B------:R-:W-:Y:S01]  /*06e0*/  IMAD R2, R2, UR15, RZ ;  /* 0x0000000f02027c24 */ /* 0x000fe2000f8e02ff */
[----:B------:R-:W-:Y:S06]  /*06f0*/  @!P0 BRA `(.L_x_9) ;  /* 0x0000008800648947 */ /* 0x000fec0003800000 */
[----:B------:R-:W-:-:S13]  /*0700*/  ISETP.NE.AND P0, PT, R5, 0x1, PT ;  /* 0x000000010500780c */ /* 0x000fda0003f05270 */
[----:B------:R-:W-:Y:S05]  /*0710*/  @P0 EXIT ;  /* 0x000000000000094d */ /* 0x000fea0003800000 */
[----:B------:R-:W-:Y:S01]  /*0720*/  ISETP.GE.AND P0, PT, R2, 0x1, PT ;  /* 0x000000010200780c */ /* 0x000fe20003f06270 */
[----:B------:R-:W-:Y:S01]  /*0730*/  UMOV UR4, URZ ;  /* 0x0000003f00047c82 */ /* 0x000fe20008000000 */
[----:B------:R-:W-:Y:S02]  /*0740*/  CS2R R86, SRZ ;  /* 0x0000000000567805 */ /* 0x000fe4000001ff00 */
[----:B------:R-:W-:Y:S02]  /*0750*/  CS2R R88, SRZ ;  /* 0x0000000000587805 */ /* 0x000fe4000001ff00 */
[----:B------:R-:W-:Y:S02]  /*0760*/  CS2R R90, SRZ ;  /* 0x00000000005a7805 */ /* 0x000fe4000001ff00 */
[----:B------:R-:W-:Y:S02]  /*0770*/  CS2R R92, SRZ ;  /* 0x00000000005c7805 */ /* 0x000fe4000001ff00 */
[----:B------:R-:W-:-:S02]  /*0780*/  CS2R R94, SRZ ;  /* 0x00000000005e7805 */ /* 0x000fc4000001ff00 */
[----:B------:R-:W-:Y:S02]  /*0790*/  CS2R R96, SRZ ;  /* 0x0000000000607805 */ /* 0x000fe4000001ff00 */
        /* <DEDUP_REMOVED lines=57> */
[----:B------:R-:W-:Y:S01]  /*0b30*/  CS2R R84, SRZ ;  /* 0x0000000000547805 */ /* 0x000fe2000001ff00 */
[----:B------:R-:W-:Y:S06]  /*0b40*/  @!P0 BRA `(.L_x_10) ;  /* 0x0000000000d88947 */ /* 0x000fec0003800000 */
[----:B------:R-:W-:-:S04]  /*0b50*/  LOP3.LUT R3, R0, 0x1, RZ, 0xfc, !PT ;  /* 0x0000000100037812 */ /* 0x000fc800078efcff */
[----:B------:R-:W-:-:S13]  /*0b60*/  ISETP.NE.AND P1, PT, R3, 0x3, PT ;  /* 0x000000030300780c */ /* 0x000fda0003f25270 */
[----:B------:R-:W-:Y:S05]  /*0b70*/  @!P1 BRA `(.L_x_11) ;  /* 0x0000000000049947 */ /* 0x000fea0003800000 */
[----:B------:R-:W-:Y:S01]  /*0b80*/  BPT.TRAP 0x1 ;  /* 0x000000040000795c */ /* 0x000fe20000300000 */
.L_x_11:
[----:B------:R-:W2:Y:S01]  /*0b90*/  S2UR UR5, SR_CgaCtaId ;  /* 0x00000000000579c3 */ /* 0x000ea20000008800 */
[----:B------:R-:W-:Y:S01]  /*0ba0*/  SHF.L.U32 R3, RZ, 0x1f, RZ ;  /* 0x0000001fff037819 */ /* 0x000fe200000006ff */
[----:B------:R-:W-:Y:S02]  /*0bb0*/  UMOV UR4, 0x400 ;  /* 0x0000040000047882 */ /* 0x000fe40000000000 */
[----:B--2---:R-:W-:-:S12]  /*0bc0*/  ULEA UR4, UR5, UR4, 0x18 ;  /* 0x0000000405047291 */ /* 0x004fd8000f8ec03f */
.L_x_12:
[----:B--2---:R-:W-:-:S04]  /*0bd0*/  IMAD.U32 R4, RZ, RZ, UR4 ;  /* 0x00000004ff047e24 */ /* 0x004fc8000f8e00ff */
[----:B------:R2:W3:Y:S03]  /*0be0*/  SYNCS.PHASECHK.TRANS64.TRYWAIT P1, [R4+URZ+0x38000], R3 ;  /* 0x03800003040075a7 */ /* 0x0004e6000802017f */
[----:B---3--:R-:W-:Y:S05]  /*0bf0*/  @!P1 NANOSLEEP.SYNCS 0x989680 ;  /* 0x009896800000995d */ /* 0x008fea0003900000 */
[----:B------:R-:W3:Y:S02]  /*0c00*/  @!P1 SYNCS.PHASECHK.TRANS64 P1, [R4+URZ+0x38000], R3 ;  /* 0x03800003040095a7 */ /* 0x000ee4000802007f */
[----:B---3--:R-:W-:Y:S05]  /*0c10*/  @!P1 BRA `(.L_x_12) ;  /* 0xfffffffc00ec9947 */ /* 0x008fea000383ffff */
[----:B------:R-:W-:Y:S01]  /*0c20*/  UIADD3 UR5, UR4, 0x1c000, URZ ;  /* 0x0001c00004057890 */ /* 0x000fe2000fffe03f */
[----:B------:R-:W-:Y:S01]  /*0c30*/  WARPGROUP.ARRIVE ;  /* 0x00000000000079c5 */ /* 0x000fe20000000000 */
[----:B------:R-:W-:Y:S02]  /*0c40*/  USHF.R.U32.HI UR4, URZ, 0x4, UR4 ;  /* 0x000000043f047899 */ /* 0x000fe40008011604 */
[----:B------:R-:W-:Y:S02]  /*0c50*/  USHF.R.U32.HI UR5, URZ, 0x4, UR5 ;  /* 0x000000043f057899 */ /* 0x000fe40008011605 */
[----:B------:R-:W-:Y:S02]  /*0c60*/  ULOP3.LUT UR4, UR4, 0x3fff, URZ, 0xc0, !UPT ;  /* 0x00003fff04047892 */ /* 0x000fe4000f8ec03f */
[----:B------:R-:W-:Y:S02]  /*0c70*/  ULOP3.LUT UR5, UR5, 0x3fff, URZ, 0xc0, !UPT ;  /* 0x00003fff05057892 */ /* 0x000fe4000f8ec03f */
[----:B------:R-:W-:-:S02]  /*0c80*/  ULOP3.LUT UR8, UR4, 0x10000, URZ, 0xfc, !UPT ;  /* 0x0001000004087892 */ /* 0x000fc4000f8efc3f */
[----:B------:R-:W-:Y:S01]  /*0c90*/  ULOP3.LUT UR9, UR5, 0x10000, URZ, 0xfc, !UPT ;  /* 0x0001000005097892 */ /* 0x000fe2000f8efc3f */
[----:B------:R-:W-:Y:S02]  /*0ca0*/  UMOV UR7, 0x40000040 ;  /* 0x4000004000077882 */ /* 0x000fe40000000000 */
[----:B------:R-:W-:Y:S02]  /*0cb0*/  UMOV UR5, 0x40000040 ;  /* 0x4000004000057882 */ /* 0x000fe40000000000 */
[----:B------:R-:W-:Y:S02]  /*0cc0*/  UMOV UR4, UR8 ;  /* 0x0000000800047c82 */ /* 0x000fe40008000000 */
[----:B------:R-:W-:Y:S02]  /*0cd0*/  UMOV UR6, UR9 ;  /* 0x0000000900067c82 */ /* 0x000fe40008000000 */
[----:B------:R-:W-:Y:S01]  /*0ce0*/  HGMMA.64x128x16.F32.BF16 R88, gdesc[UR4], RZ, !UPT ;  /* 0x01e00000045879f0 */ /* 0x000fe2000c7018ff */
[----:B------:R-:W-:Y:S01]  /*0cf0*/  UIADD3 UR4, UR8, 0x200, URZ ;  /* 0x0000020008047890 */ /* 0x000fe2000fffe03f */
[----:B------:R-:W-:-:S10]  /*0d00*/  UMOV UR5, 0x40000040 ;  /* 0x4000004000057882 */ /* 0x000fd40000000000 */
[----:B------:R-:W-:Y:S01]  /*0d10*/  HGMMA.64x128x16.F32.BF16 R24, gdesc[UR4], RZ, !UPT ;  /* 0x01e00000041879f0 */ /* 0x000fe2000c7018ff */
[----:B------:R-:W-:Y:S02]  /*0d20*/  UIADD3 UR4, UR8, 0x2, URZ ;  /* 0x0000000208047890 */ /* 0x000fe4000fffe03f */
[----:B------:R-:W-:Y:S01]  /*0d30*/  UIADD3 UR6, UR9, 0x2, URZ ;  /* 0x0000000209067890 */ /* 0x000fe2000fffe03f */
[----:B------:R-:W-:Y:S01]  /*0d40*/  UMOV UR5, 0x40000040 ;  /* 0x4000004000057882 */ /* 0x000fe20000000000 */
[----:B------:R-:W-:-:S07]  /*0d50*/  UMOV UR7, 0x40000040 ;  /* 0x4000004000077882 */ /* 0x000fce0000000000 */
[----:B------:R-:W-:Y:S01]  /*0d60*/  HGMMA.64x128x16.F32.BF16 R88, gdesc[UR4], R88 ;  /* 0x01e00000045879f0 */ /* 0x000fe20008701858 */
[----:B------:R-:W-:Y:S01]  /*0d70*/  UIADD3 UR4, UR8, 0x202, URZ ;  /* 0x0000020208047890 */ /* 0x000fe2000fffe03f */
[----:B------:R-:W-:-:S10]  /*0d80*/  UMOV UR5, 0x40000040 ;  /* 0x4000004000057882 */ /* 0x000fd40000000000 */
[----:B------:R-:W-:Y:S01]  /*0d90*/  HGMMA.64x128x16.F32.BF16 R24, gdesc[UR4], R24 ;  /* 0x01e00000041879f0 */ /* 0x000fe20008701818 */
        /* <DEDUP_REMOVED lines=15> */
[----:B------:R-:W-:Y:S01]  /*0e90*/  HGMMA.64x128x16.F32.BF16 R24, gdesc[UR4], R24, gsb0 ;  /* 0x01e00000041879f0 */ /* 0x000fe20008001818 */
[----:B------:R-:W-:-:S05]  /*0ea0*/  UMOV UR4, 0x1 ;  /* 0x0000000100047882 */ /* 0x000fca0000000000 */
.L_x_10:
[----:B--2---:R-:W-:-:S05]  /*0eb0*/  VIMNMX R3, R2, 0x1, PT ;  /* 0x0000000102037848 */ /* 0x004fca0003fe0100 */
[----:B------:R-:W-:-:S05]  /*0ec0*/  IMAD.IADD R5, R2, 0x1, -R3 ;  /* 0x0000000102057824 */ /* 0x000fca00078e0a03 */
[----:B------:R-:W-:-:S13]  /*0ed0*/  ISETP.GE.AND P1, PT, R5, 0x1, PT ;  /* 0x000000010500780c */ /* 0x000fda0003f26270 */
[----:B------:R-:W-:Y:S05]  /*0ee0*/  @!P1 BRA `(.L_x_13) ;  /* 0x0000000400489947 */ /* 0x000fea0003800000 */
[----:B------:R-:W2:Y:S01]  /*0ef0*/  S2UR UR5, SR_CgaCtaId ;  /* 0x00000000000579c3 */ /* 0x000ea20000008800 */
[----:B------:R-:W-:Y:S01]  /*0f00*/  UMOV UR6, 0x400 ;  /* 0x0000040000067882 */ /* 0x000fe20000000000 */
[----:B------:R-:W-:Y:S01]  /*0f10*/  LOP3.LUT R7, R0, 0x1, RZ, 0xfc, !PT ;  /* 0x0000000100077812 */ /* 0x000fe200078efcff */
[----:B------:R-:W-:Y:S01]  /*0f20*/  IMAD.MOV.U32 R6, RZ, RZ, RZ ;  /* 0x000000ffff067224 */ /* 0x000fe200078e00ff */
[----:B------:R-:W-:Y:S01]  /*0f30*/  UISETP.NE.U32.AND UP0, UPT, UR4, URZ, UPT ;  /* 0x0000003f0400728c */ /* 0x000fe2000bf05070 */
[----:B------:R-:W-:Y:S01]  /*0f40*/  IMAD.MOV.U32 R2, RZ, RZ, R5 ;  /* 0x000000ffff027224 */ /* 0x000fe200078e0005 */
[----:B--2---:R-:W-:-:S04]  /*0f50*/  ULEA UR6, UR5, UR6, 0x18 ;  /* 0x0000000605067291 */ /* 0x004fc8000f8ec03f */
[----:B------:R-:W-:Y:S02]  /*0f60*/  UIADD3 UR7, UR6, 0x1c000, URZ ;  /* 0x0001c00006077890 */ /* 0x000fe4000fffe03f */
[----:B------:R-:W-:Y:S02]  /*0f70*/  USHF.R.U32.HI UR5, URZ, 0x4, UR6 ;  /* 0x000000043f057899 */ /* 0x000fe40008011606 */
[----:B------:R-:W-:Y:S02]  /*0f80*/  USHF.R.U32.HI UR7, URZ, 0x4, UR7 ;  /* 0x000000043f077899 */ /* 0x000fe40008011607 */
[----:B------:R-:W-:Y:S02]  /*0f90*/  ULOP3.LUT UR5, UR5, 0x3fff, URZ, 0xc0, !UPT ;  /* 0x00003fff05057892 */ /* 0x000fe4000f8ec03f */
[----:B------:R-:W-:Y:S02]  /*0fa0*/  ULOP3.LUT UR8, UR7, 0x3fff, URZ, 0xc0, !UPT ;  /* 0x00003fff07087892 */ /* 0x000fe4000f8ec03f */
[----:B------:R-:W-:-:S02]  /*0fb0*/  ULOP3.LUT UR7, UR5, 0x10000, URZ, 0xfc, !UPT ;  /* 0x0001000005077892 */ /* 0x000fc4000f8efc3f */
[----:B------:R-:W-:Y:S01]  /*0fc0*/  ULOP3.LUT UR16, UR8, 0x10000, URZ, 0xfc, !UPT ;  /* 0x0001000008107892 */ /* 0x000fe2000f8efc3f */
[----:B------:R-:W-:-:S11]  /*0fd0*/  UMOV UR5, URZ ;  /* 0x0000003f00057c82 */ /* 0x000fd60008000000 */
.L_x_18:
[----:B------:R-:W-:-:S13]  /*0fe0*/  ISETP.NE.AND P2, PT, R7, 0x3, PT ;  /* 0x000000030700780c */ /* 0x000fda0003f45270 */
[----:B--2---:R-:W-:Y:S05]  /*0ff0*/  @!P2 BRA `(.L_x_14) ;  /* 0x000000000004a947 */ /* 0x004fea0003800000 */
[----:B------:R-:W-:Y:S01]  /*1000*/  BPT.TRAP 0x1 ;  /* 0x000000040000795c */ /* 0x000fe20000300000 */
.L_x_14:
[----:B------:R-:W-:Y:S01]  /*1010*/  SHF.L.U32 R3, R6, 0x1f, RZ ;  /* 0x0000001f06037819 */ /* 0x000fe200000006ff */
[----:B------:R-:W-:-:S12]  /*1020*/  ULEA UR8, UR4, UR6, 0x3 ;  /* 0x0000000604087291 */ /* 0x000fd8000f8e183f */
.L_x_15:
[----:B--2---:R-:W-:-:S04]  /*1030*/  IMAD.U32 R4, RZ, RZ, UR8 ;  /* 0x00000008ff047e24 */ /* 0x004fc8000f8e00ff */
[----:B------:R2:W3:Y:S03]  /*1040*/  SYNCS.PHASECHK.TRANS64.TRYWAIT P1, [R4+URZ+0x38000], R3 ;  /* 0x03800003040075a7 */ /* 0x0004e6000802017f */
[----:B---3--:R-:W-:Y:S05]  /*1050*/  @!P1 NANOSLEEP.SYNCS 0x989680 ;  /* 0x009896800000995d */ /* 0x008fea0003900000 */
[----:B------:R-:W3:Y:S02]  /*1060*/  @!P1 SYNCS.PHASECHK.TRANS64 P1, [R4+URZ+0x38000], R3 ;  /* 0x03800003040095a7 */ /* 0x000ee4000802007f */
[----:B---3--:R-:W-:Y:S05]  /*1070*/  @!P1 BRA `(.L_x_15) ;  /* 0xfffffffc00ec9947 */ /* 0x008fea000383ffff */
[----:B------:R-:W-:Y:S01]  /*1080*/  ULEA UR14, UR4, UR7, 0xa ;  /* 0x00000007040e7291 */ /* 0x000fe2000f8e503f */
[----:B------:R-:W-:Y:S01]  /*1090*/  WARPGROUP.ARRIVE ;  /* 0x00000000000079c5 */ /* 0x000fe20000000000 */
[----:B------:R-:W-:Y:S01]  /*10a0*/  ULEA UR15, UR4, UR16, 0xa ;  /* 0x00000010040f7291 */ /* 0x000fe2000f8e503f */
[----:B------:R-:W-:Y:S01]  /*10b0*/  UMOV UR9, 0x40000040 ;  /* 0x4000004000097882 */ /* 0x000fe20000000000 */
[----:B------:R-:W-:-:S03]  /*10c0*/  UMOV UR11, 0x40000040 ;  /* 0x40000040000b7882 */ /* 0x000fc60000000000 */
[----:B------:R-:W-:Y:S02]  /*10d0*/  UMOV UR8, UR14 ;  /* 0x0000000e00087c82 */ /* 0x000fe40008000000 */
[----:B------:R-:W-:Y:S02]  /*10e0*/  UMOV UR10, UR15 ;  /* 0x0000000f000a7c82 */ /* 0x000fe40008000000 */
[----:B------:R-:W-:Y:S01]  /*10f0*/  HGMMA.64x128x16.F32.BF16 R88, gdesc[UR8], R88, UP0 ;  /* 0x01e00000085879f0 */ /* 0x000fe2000bf01858 */
[----:B------:R-:W-:Y:S01]  /*1100*/  UIADD3 UR8, UR14, 0x200, URZ ;  /* 0x000002000e087890 */ /* 0x000fe2000fffe03f */
[----:B------:R-:W-:-:S10]  /*1110*/  UMOV UR9, 0x40000040 ;  /* 0x4000004000097882 */ /* 0x000fd40000000000 */
[----:B------:R-:W-:Y:S01]  /*1120*/  HGMMA.64x128x16.F32.BF16 R24, gdesc[UR8], R24, UP0 ;  /* 0x01e00000081879f0 */ /* 0x000fe2000bf01818 */
        /* <DEDUP_REMOVED lines=23> */
[----:B------:R-:W-:Y:S03]  /*12a0*/  HGMMA.64x128x16.F32.BF16 R24, gdesc[UR8], R24, gsb0 ;  /* 0x01e00000081879f0 */ /* 0x000fe60008001818 */
[----:B------:R-:W-:Y:S02]  /*12b0*/  WARPGROUP.DEPBAR.LE gsb0, 0x1 ;  /* 0x00008000000079c5 */ /* 0x000fe40000010100 */
[----:B------:R-:W-:Y:S05]  /*12c0*/  @!P2 BRA `(.L_x_16) ;  /* 0x000000000004a947 */ /* 0x000fea0003800000 */
[----:B------:R-:W-:Y:S01]  /*12d0*/  BPT.TRAP 0x1 ;  /* 0x000000040000795c */ /* 0x000fe20000300000 */
.L_x_16:
[----:B------:R-:W-:Y:S01]  /*12e0*/  ULEA UR8, UR5, UR6, 0x3 ;  /* 0x0000000605087291 */ /* 0x000fe2000f8e183f */
[----:B------:R-:W-:-:S03]  /*12f0*/  ISETP.GT.U32.AND P1, PT, R0, 0x1, PT ;  /* 0x000000010000780c */ /* 0x000fc60003f24070 */
[----:B------:R-:W-:-:S04]  /*1300*/  UIADD3 UR8, UR8, 0x38038, URZ ;  /* 0x0003803808087890 */ /* 0x000fc8000fffe03f */
[----:B------:R-:W-:-:S09]  /*1310*/  UPRMT UR8, URZ, 0x654, UR8 ;  /* 0x000006543f087896 */ /* 0x000fd20008000008 */
[----:B------:R-:W-:Y:S01]  /*1320*/  SYNCS.ARRIVE.TRANS64.RED.A1T0 RZ, [UR8], RZ ;  /* 0x000000ffffff79a7 */ /* 0x000fe20008100408 */
[----:B------:R-:W-:Y:S05]  /*1330*/  @P1 BRA `(.L_x_17) ;  /* 0x0000000000041947 */ /* 0x000fea0003800000 */
[----:B------:R-:W-:Y:S01]  /*1340*/  BPT.TRAP 0x1 ;  /* 0x000000040000795c */ /* 0x000fe20000300000 */
.L_x_17:
[----:B------:R-:W-:Y:S01]  /*1350*/  UIADD3 UR4, UR4, 0x1, URZ ;  /* 0x0000000104047890 */ /* 0x000fe2000fffe03f */
[C---:B------:R-:W-:Y:S01]  /*1360*/  ISETP.GT.AND P1, PT, R2.reuse, 0x1, PT ;  /* 0x000000010200780c */ /* 0x040fe20003f24270 */
[----:B------:R-:W-:Y:S01]  /*1370*/  UIADD3 UR5, UR5, 0x1, URZ ;  /* 0x0000000105057890 */ /* 0x000fe2000fffe03f */
[----:B------:R-:W-:Y:S01]  /*1380*/  VIADD R2, R2, 0xffffffff ;  /* 0xffffffff02027836 */ /* 0x000fe20000000000 */
[----:B------:R-:W-:Y:S02]  /*1390*/  UISETP.NE.AND UP0, UPT, UR4, 0x7, UPT ;  /* 0x000000070400788c */ /* 0x000fe4000bf05270 */
[----:B------:R-:W-:Y:S02]  /*13a0*/  UISETP.NE.AND UP1, UPT, UR5, 0x7, UPT ;  /* 0x000000070500788c */ /* 0x000fe4000bf25270 */
[----:B------:R-:W-:Y:S02]  /*13b0*/  USEL UR8, URZ, 0x1, UP0 ;  /* 0x000000013f087887 */ /* 0x000fe40008000000 */
[----:B------:R-:W-:-:S02]  /*13c0*/  USEL UR4, UR4, URZ, UP0 ;  /* 0x0000003f04047287 */ /* 0x000fc40008000000 */
[----:B------:R-:W-:Y:S02]  /*13d0*/  USEL UR5, UR5, URZ, UP1 ;  /* 0x0000003f05057287 */ /* 0x000fe40008800000 */
[----:B------:R-:W-:Y:S01]  /*13e0*/  UPLOP3.LUT UP0, UPT, UPT, UPT, UPT, 0x80, 0x0 ;  /* 0x000000000000789c */ /* 0x000fe20003f0f070 */
[----:B------:R-:W-:Y:S01]  /*13f0*/  LOP3.LUT R6, R6, UR8, RZ, 0x3c, !PT ;  /* 0x0000000806067c12 */ /* 0x000fe2000f8e3cff */
[----:B------:R-:W-:Y:S09]  /*1400*/  @P1 BRA `(.L_x_18) ;  /* 0xfffffff800f41947 */ /* 0x000ff2000383ffff */
.L_x_13:
[----:B------:R-:W-:Y:S02]  /*1410*/  WARPGROUP.DEPBAR.LE gsb0, 0x0 ;  /* 0x00008000000079c5 */ /* 0x000fe40000010000 */
[----:B------:R-:W-:Y:S05]  /*1420*/  @!P0 BRA `(.L_x_19) ;  /* 0x00000000004c8947 */ /* 0x000fea0003800000 */
[----:B------:R-:W-:-:S04]  /*1430*/  LOP3.LUT R2, R0, 0x1, RZ, 0xfc, !PT ;  /* 0x0000000100027812 */ /* 0x000fc800078efcff */
[----:B------:R-:W-:-:S13]  /*1440*/  ISETP.NE.AND P0, PT, R2, 0x3, PT ;  /* 0x000000030200780c */ /* 0x000fda0003f05270 */
[----:B------:R-:W-:Y:S05]  /*1450*/  @!P0 BRA `(.L_x_20) ;  /* 0x0000000000048947 */ /* 0x000fea0003800000 */
[----:B------:R-:W-:Y:S01]  /*1460*/  BPT.TRAP 0x1 ;  /* 0x000000040000795c */ /* 0x000fe20000300000 */
.L_x_20:
[----:B--2---:R-:W2:Y:S01]  /*1470*/  S2R R4, SR_CgaCtaId ;  /* 0x0000000000047919 */ /* 0x004ea20000008800 */
[----:B------:R-:W-:Y:S01]  /*1480*/  IMAD.WIDE.U32 R2, R5, 0x24924925, RZ ;  /* 0x2492492505027825 */ /* 0x000fe200078e00ff */
[----:B------:R-:W-:-:S03]  /*1490*/  ISETP.GT.U32.AND P0, PT, R0, 0x1, PT ;  /* 0x000000010000780c */ /* 0x000fc60003f04070 */
[----:B------:R-:W-:-:S05]  /*14a0*/  IMAD.IADD R2, R5, 0x1, -R3 ;  /* 0x0000000105027824 */ /* 0x000fca00078e0a03 */
[----:B------:R-:W-:Y:S02]  /*14b0*/  LEA.HI R2, R2, R3, RZ, 0x1f ;  /* 0x0000000302027211 */ /* 0x000fe400078ff8ff */
[----:B------:R-:W-:Y:S02]  /*14c0*/  MOV R3, 0x400 ;  /* 0x0000040000037802 */ /* 0x000fe40000000f00 */
[----:B------:R-:W-:-:S05]  /*14d0*/  SHF.R.U32.HI R2, RZ, 0x2, R2 ;  /* 0x00000002ff027819 */ /* 0x000fca0000011602 */
[----:B------:R-:W-:Y:S01]  /*14e0*/  IMAD R2, R2, -0x7, R5 ;  /* 0xfffffff902027824 */ /* 0x000fe200078e0205 */
[----:B--2---:R-:W-:-:S05]  /*14f0*/  LEA R3, R4, R3, 0x18 ;  /* 0x0000000304037211 */ /* 0x004fca00078ec0ff */
[----:B------:R-:W-:-:S04]  /*1500*/  IMAD R2, R2, 0x8, R3 ;  /* 0x0000000802027824 */ /* 0x000fc800078e0203 */
[----:B------:R-:W-:-:S05]  /*1510*/  VIADD R2, R2, 0x38038 ;  /* 0x0003803802027836 */ /* 0x000fca0000000000 */
[----:B------:R-:W-:-:S04]  /*1520*/  PRMT R2, RZ, 0x654, R2 ;  /* 0x00000654ff027816 */ /* 0x000fc80000000002 */
[----:B------:R3:W-:Y:S01]  /*1530*/  SYNCS.ARRIVE.TRANS64.RED.A1T0 RZ, [R2+URZ], RZ ;  /* 0x000000ff02ff79a7 */ /* 0x0007e2000810043f */
[----:B------:R-:W-:Y:S05]  /*1540*/  @P0 BRA `(.L_x_19) ;  /* 0x0000000000040947 */ /* 0x000fea0003800000 */
[----:B------:R-:W-:Y:S01]  /*1550*/  BPT.TRAP 0x1 ;  /* 0x000000040000795c */ /* 0x000fe20000300000 */
.L_x_19:
[----:B--2---:R-:W2:Y:S01]  /*1560*/  S2R R3, SR_TID.X ;  /* 0x0000000000037919 */ /* 0x004ea20000002100 */
[----:B------:R-:W-:Y:S01]  /*1570*/  ULDC.64 UR4, c[0x0][0x280] ;  /* 0x0000a00000047ab9 */ /* 0x000fe20000000a00 */
[----:B------:R-:W4:Y:S01]  /*1580*/  S2R R6, SR_CTAID.Y ;  /* 0x0000000000067919 */ /* 0x000f220000002600 */
[----:B------:R-:W0:Y:S01]  /*1590*/  S2R R15, SR_CTAID.X ;  /* 0x00000000000f7919 */ /* 0x000e220000002500 */
[----:B--2---:R-:W-:-:S04]  /*15a0*/  SHF.R.S32.HI R0, RZ, 0x1f, R3 ;  /* 0x0000001fff007819 */ /* 0x004fc80000011403 */
[----:B------:R-:W-:Y:S01]  /*15b0*/  LEA.HI R0, R0, R3, RZ, 0x7 ;  /* 0x0000000300007211 */ /* 0x000fe200078f38ff */
[----:B----4-:R-:W-:-:S03]  /*15c0*/  IMAD.SHL.U32 R6, R6, 0x80, RZ ;  /* 0x0000008006067824 */ /* 0x010fc600078e00ff */
[----:B------:R-:W-:Y:S01]  /*15d0*/  LOP3.LUT R0, R0, 0xffffff80, RZ, 0xc0, !PT ;  /* 0xffffff8000007812 */ /* 0x000fe200078ec0ff */
[----:B0-----:R-:W-:Y:S01]  /*15e0*/  IMAD.SHL.U32 R4, R15, 0x80, RZ ;  /* 0x000000800f047824 */ /* 0x001fe200078e00ff */
[----:B------:R-:W-:-:S03]  /*15f0*/  ISETP.GE.AND P0, PT, R6, UR5, PT ;  /* 0x0000000506007c0c */ /* 0x000fc6000bf06270 */
[----:B------:R-:W-:Y:S01]  /*1600*/  IMAD.IADD R0, R3, 0x1, -R0 ;  /* 0x0000000103007824 */ /* 0x000fe200078e0a00 */
[----:B------:R-:W-:-:S04]  /*1610*/  ISETP.GE.OR P0, PT, R4, UR4, P0 ;  /* 0x0000000404007c0c */ /* 0x000fc80008706670 */
[----:B------:R-:W-:-:S04]  /*1620*/  SHF.R.S32.HI R3, RZ, 0x1f, R0 ;  /* 0x0000001fff037819 */ /* 0x000fc80000011400 */
[----:B---3--:R-:W-:-:S04]  /*1630*/  LEA.HI R2, R3, R0, RZ, 0x2 ;  /* 0x0000000003027211 */ /* 0x008fc800078f10ff */
[--C-:B------:R-:W-:Y:S02]  /*1640*/  SHF.R.S32.HI R10, RZ, 0x2, R2.reuse ;  /* 0x00000002ff0a7819 */ /* 0x100fe40000011402 */
[----:B------:R-:W-:-:S04]  /*1650*/  SHF.R.S32.HI R5, RZ, 0x1f, R2 ;  /* 0x0000001fff057819 */ /* 0x000fc80000011402 */
[----:B------:R-:W-:-:S04]  /*1660*/  LEA.HI R5, R5, R10, RZ, 0x3 ;  /* 0x0000000a05057211 */ /* 0x000fc800078f18ff */
[----:B------:R-:W-:Y:S01]  /*1670*/  LOP3.LUT R11, R5, 0xfffffff8, RZ, 0xc0, !PT ;  /* 0xfffffff8050b7812 */ /* 0x000fe200078ec0ff */
[----:B------:R-:W-:Y:S06]  /*1680*/  @P0 EXIT ;  /* 0x000000000000094d */ /* 0x000fec0003800000 */
[----:B------:R-:W0:Y:S01]  /*1690*/  LDC.64 R16, c[0x0][0x658] ;  /* 0x00019600ff107b82 */ /* 0x000e220000000a00 */
[----:B------:R-:W-:Y:S01]  /*16a0*/  IMAD.IADD R10, R10, 0x1, -R11 ;  /* 0x000000010a0a7824 */ /* 0x000fe200078e0a0b */
[----:B------:R-:W-:Y:S02]  /*16b0*/  LOP3.LUT R5, R2, 0x7ffffffc, RZ, 0xc0, !PT ;  /* 0x7ffffffc02057812 */ /* 0x000fe400078ec0ff */
[----:B------:R-:W-:Y:S02]  /*16c0*/  LEA.HI R3, R3, R0, RZ, 0x5 ;  /* 0x0000000003037211 */ /* 0x000fe400078f28ff */
[----:B------:R-:W-:Y:S01]  /*16d0*/  SHF.R.S32.HI R11, RZ, 0x1f, R10 ;  /* 0x0000001fff0b7819 */ /* 0x000fe2000001140a */
[----:B------:R-:W-:Y:S01]  /*16e0*/  IMAD.IADD R5, R0, 0x1, -R5 ;  /* 0x0000000100057824 */ /* 0x000fe200078e0a05 */
[----:B------:R-:W-:Y:S02]  /*16f0*/  SHF.R.S32.HI R13, RZ, 0x5, R3 ;  /* 0x00000005ff0d7819 */ /* 0x000fe40000011403 */
[----:B-1---5:R-:W-:Y:S01]  /*1700*/  FSETP.NEU.AND P1, PT, R9, RZ, PT ;  /* 0x000000ff0900720b */ /* 0x022fe20003f2d000 */
[----:B------:R-:W-:-:S02]  /*1710*/  IMAD.SHL.U32 R7, R5, 0x2, RZ ;  /* 0x0000000205077824 */ /* 0x000fc400078e00ff */
[----:B------:R-:W-:-:S03]  /*1720*/  IMAD.WIDE R2, R15, 0x80, R10 ;  /* 0x000000800f027825 */ /* 0x000fc600078e020a */
[----:B------:R-:W-:Y:S01]  /*1730*/  SHF.R.S32.HI R11, RZ, 0x1f, R7 ;  /* 0x0000001fff0b7819 */ /* 0x000fe20000011407 */
[C---:B------:R-:W-:Y:S01]  /*1740*/  IMAD R5, R13.reuse, -0x10, -R4 ;  /* 0xfffffff00d057824 */ /* 0x040fe200078e0a04 */
[C---:B------:R-:W-:Y:S01]  /*1750*/  IADD3 R4, P0, R6.reuse, R7, RZ ;  /* 0x0000000706047210 */ /* 0x040fe20007f1e0ff */
[----:B------:R-:W-:Y:S01]  /*1760*/  IMAD.WIDE R2, R13, 0x10, R2 ;  /* 0x000000100d027825 */ /* 0x000fe200078e0202 */
[----:B------:R-:W-:Y:S02]  /*1770*/  IADD3 R0, -R7, UR5, -R6 ;  /* 0x0000000507007c10 */ /* 0x000fe4000fffe906 */
[----:B------:R-:W-:Y:S02]  /*1780*/  IADD3 R10, R5, UR4, -R10 ;  /* 0x00000004050a7c10 */ /* 0x000fe4000fffe80a */
[----:B------:R-:W-:Y:S01]  /*1790*/  LEA.HI.X.SX32 R5, R6, R11, 0x1, P0 ;  /* 0x0000000b06057211 */ /* 0x000fe200000f0eff */
[-C--:B0-----:R-:W-:Y:S01]  /*17a0*/  IMAD R6, R3, R16.reuse, RZ ;  /* 0x0000001003067224 */ /* 0x081fe200078e02ff */
[----:B------:R-:W-:Y:S01]  /*17b0*/  ISETP.GT.AND P2, PT, R10, RZ, PT ;  /* 0x000000ff0a00720c */ /* 0x000fe20003f44270 */
[C---:B------:R-:W-:Y:S01]  /*17c0*/  IMAD.SHL.U32 R21, R16.reuse, 0x8, RZ ;  /* 0x0000000810157824 */ /* 0x040fe200078e00ff */
[----:B------:R-:W-:Y:S01]  /*17d0*/  SHF.L.U64.HI R20, R16, 0x3, R17 ;  /* 0x0000000310147819 */ /* 0x000fe20000010211 */
[----:B------:R-:W-:Y:S01]  /*17e0*/  IMAD.WIDE.U32 R14, R2, R16, R4 ;  /* 0x00000010020e7225 */ /* 0x000fe200078e0004 */
[----:B------:R-:W-:-:S02]  /*17f0*/  SHF.L.U64.HI R11, R16, 0x6, R17 ;  /* 0x00000006100b7819 */ /* 0x000fc40000010211 */
[----:B------:R-:W-:Y:S01]  /*1800*/  ISETP.GT.AND P0, PT, R0, RZ, P2 ;  /* 0x000000ff0000720c */ /* 0x000fe20001704270 */
[----:B------:R-:W-:Y:S02]  /*1810*/  IMAD R19, R2, R17, R6 ;  /* 0x0000001102137224 */ /* 0x000fe400078e0206 */
[----:B------:R-:W-:Y:S02]  /*1820*/  IMAD.SHL.U32 R16, R16, 0x40, RZ ;  /* 0x0000004010107824 */ /* 0x000fe400078e00ff */
[----:B------:R-:W-:Y:S01]  /*1830*/  IMAD.IADD R19, R15, 0x1, R19 ;  /* 0x000000010f137824 */ /* 0x000fe200078e0213 */
[----:B------:R-:W-:Y:S07]  /*1840*/  @!P1 BRA `(.L_x_21) ;  /* 0x0000005000dc9947 */ /* 0x000fee0003800000 */
[----:B------:R-:W-:Y:S01]  /*1850*/  ULDC.64 UR6, c[0x0][0x630] ;  /* 0x00018c0000067ab9 */ /* 0x000fe20000000a00 */
[----:B------:R-:W-:Y:S01]  /*1860*/  ULDC.64 UR8, c[0x0][0x628] ;  /* 0x00018a0000087ab9 */ /* 0x000fe20000000a00 */
[----:B------:R-:W-:Y:S01]  /*1870*/  IMAD R17, R3, UR6, RZ ;  /* 0x0000000603117c24 */ /* 0x000fe2000f8e02ff */
[----:B------:R-:W-:Y:S01]  /*1880*/  ULDC.64 UR4, c[0x0][0x650] ;  /* 0x0001940000047ab9 */ /* 0x000fe20000000a00 */
[----:B------:R-:W-:-:S04]  /*1890*/  IMAD.WIDE.U32 R6, R2, UR6, R4 ;  /* 0x0000000602067c25 */ /* 0x000fc8000f8e0004 */
[----:B------:R-:W-:Y:S01]  /*18a0*/  IMAD R17, R2, UR7, R17 ;  /* 0x0000000702117c24 */ /* 0x000fe2000f8e0211 */
[----:B------:R-:W-:-:S03]  /*18b0*/  LEA R12, P1, R6, UR8, 0x1 ;  /* 0x00000008060c7c11 */ /* 0x000fc6000f8208ff */
[----:B------:R-:W-:-:S05]  /*18c0*/  IMAD.IADD R7, R7, 0x1, R17 ;  /* 0x0000000107077824 */ /* 0x000fca00078e0211 */
[----:B------:R-:W-:-:S05]  /*18d0*/  LEA.HI.X R13, R6, UR9, R7, 0x1, P1 ;  /* 0x00000009060d7c11 */ /* 0x000fca00088f0c07 */
[----:B------:R-:W2:Y:S01]  /*18e0*/  @P0 LDG.E.LTC128B.U16 R15, desc[UR12][R12.64] ;  /* 0x0000000c0c0f0981 */ /* 0x000ea2000c1e1520 */
[----:B------:R-:W-:Y:S01]  /*18f0*/  ISETP.GT.AND P1, PT, R0, 0x1, P2 ;  /* 0x000000010000780c */ /* 0x000fe20001724270 */
[----:B------:R-:W-:Y:S01]  /*1900*/  BSSY B0, `(.L_x_22) ;  /* 0x000000b000007945 */ /* 0x000fe20003800000 */
[----:B--2---:R-:W-:-:S04]  /*1910*/  IMAD.U32 R6, R15, 0x10000, RZ ;  /* 0x000100000f067824 */ /* 0x004fc800078e00ff */
[----:B------:R-:W-:Y:S01]  /*1920*/  FMUL R7, R6, R9 ;  /* 0x0000000906077220 */ /* 0x000fe20000400000 */
[----:B------:R-:W-:-:S03]  /*1930*/  LEA R6, P3, R14, UR4, 0x1 ;  /* 0x000000040e067c11 */ /* 0x000fc6000f8608ff */
[----:B------:R-:W-:Y:S01]  /*1940*/  FFMA R7, R88, R8, R7 ;  /* 0x0000000858077223 */ /* 0x000fe20000000007 */
[----:B------:R-:W-:-:S04]  /*1950*/  PRMT R88, R15, 0x7610, R88 ;  /* 0x000076100f587816 */ /* 0x000fc80000000058 */
[----:B------:R-:W-:Y:S02]  /*1960*/  F2FP.BF16.F32.PACK_AB R18, RZ, R7 ;  /* 0x00000007ff12723e */ /* 0x000fe400000010ff */
[----:B------:R-:W-:-:S05]  /*1970*/  LEA.HI.X R7, R14, UR5, R19, 0x1, P3 ;  /* 0x000000050e077c11 */ /* 0x000fca00098f0c13 */
[----:B------:R0:W-:Y:S01]  /*1980*/  @P0 STG.E.U16 desc[UR12][R6.64], R18 ;  /* 0x0000001206000986 */ /* 0x0001e2000c10150c */
[----:B------:R-:W-:Y:S05]  /*1990*/  @!P1 BRA `(.L_x_23) ;  /* 0x0000000000049947 */ /* 0x000fea0003800000 */
[----:B------:R1:W5:Y:S02]  /*19a0*/  LDG.E.LTC128B.U16 R88, desc[UR12][R12.64+0x2] ;  /* 0x0000020c0c587981 */ /* 0x000364000c1e1520 */
.L_x_23:
[----:B------:R-:W-:Y:S05]  /*19b0*/  BSYNC B0 ;  /* 0x0000000000007941 */ /* 0x000fea0003800000 */
.L_x_22:
[----:B------:R-:W-:Y:S01]  /*19c0*/  USHF.L.U32 UR4, UR6, 0x3, URZ ;  /* 0x0000000306047899 */ /* 0x000fe2000800063f */
[----:B0----5:R-:W-:Y:S01]  /*19d0*/  IMAD.U32 R18, R88, 0x10000, RZ ;  /* 0x0001000058127824 */ /* 0x021fe200078e00ff */
[----:B------:R-:W-:Y:S01]  /*19e0*/  USHF.L.U64.HI UR5, UR6, 0x3, UR7 ;  /* 0x0000000306057899 */ /* 0x000fe20008010207 */
[----:B------:R-:W-:Y:S02]  /*19f0*/  ISETP.GT.AND P0, PT, R10, 0x8, PT ;  /* 0x000000080a00780c */ /* 0x000fe40003f04270 */
[----:B------:R-:W-:Y:S01]  /*1a00*/  FMUL R22, R18, R9 ;  /* 0x0000000912167220 */ /* 0x000fe20000400000 */
[----:B------:R-:W-:Y:S01]  /*1a10*/  IMAD.U32 R14, RZ, RZ, UR4 ;  /* 0x00000004ff0e7e24 */ /* 0x000fe2000f8e00ff */
[----:B------:R-:W-:Y:S01]  /*1a20*/  ISETP.GT.AND P3, PT, R0, RZ, P0 ;  /* 0x000000ff0000720c */ /* 0x000fe20000764270 */
[----:B------:R-:W-:Y:S02]  /*1a30*/  IMAD.U32 R15, RZ, RZ, UR5 ;  /* 0x00000005ff0f7e24 */ /* 0x000fe4000f8e00ff */
[----:B------:R-:W-:Y:S01]  /*1a40*/  FFMA R22, R89, R8, R22 ;  /* 0x0000000859167223 */ /* 0x000fe20000000016 */
[----:B------:R-:W-:-:S04]  /*1a50*/  IMAD.WIDE.U32 R18, R2, UR6, R14 ;  /* 0x0000000602127c25 */ /* 0x000fc8000f8e000e */
[----:B------:R-:W-:Y:S02]  /*1a60*/  F2FP.BF16.F32.PACK_AB R89, RZ, R22 ;  /* 0x00000016ff59723e */ /* 0x000fe400000010ff */
[----:B------:R-:W-:-:S03]  /*1a70*/  IADD3 R23, P4, R4, R18, RZ ;  /* 0x0000001204177210 */ /* 0x000fc60007f9e0ff */
[----:B------:R0:W-:Y:S01]  /*1a80*/  @P1 STG.E.U16 desc[UR12][R6.64+0x2], R89 ;  /* 0x0000025906001986 */ /* 0x0001e2000c10150c */
[----:B------:R-:W-:Y:S02]  /*1a90*/  IADD3.X R22, R5, R17, R19, P4, !PT ;  /* 0x0000001105167210 */ /* 0x000fe400027fe413 */
[----:B------:R-:W-:-:S04]  /*1aa0*/  LEA R18, P4, R23, UR8, 0x1 ;  /* 0x0000000817127c11 */ /* 0x000fc8000f8808ff */
[----:B------:R-:W-:-:S05]  /*1ab0*/  LEA.HI.X R19, R23, UR9, R22, 0x1, P4 ;  /* 0x0000000917137c11 */ /* 0x000fca000a0f0c16 */
[----:B------:R-:W2:Y:S01]  /*1ac0*/  @P3 LDG.E.LTC128B.U16 R88, desc[UR12][R18.64] ;  /* 0x0000000c12583981 */ /* 0x000ea2000c1e1520 */
[C---:B------:R-:W-:Y:S01]  /*1ad0*/  IMAD.SHL.U32 R17, R21.reuse, 0x2, RZ ;  /* 0x0000000215117824 */ /* 0x040fe200078e00ff */
[----:B------:R-:W-:Y:S01]  /*1ae0*/  SHF.L.U64.HI R21, R21, 0x1, R20 ;  /* 0x0000000115157819 */ /* 0x000fe20000010214 */
[----:B------:R-:W-:Y:S01]  /*1af0*/  BSSY B0, `(.L_x_24) ;  /* 0x000000b000007945 */ /* 0x000fe20003800000 */
[----:B------:R-:W-:Y:S01]  /*1b00*/  ISETP.GT.AND P1, PT, R0, 0x1, P0 ;  /* 0x000000010000780c */ /* 0x000fe20000724270 */
[----:B--2---:R-:W-:-:S04]  /*1b10*/  IMAD.U32 R22, R88, 0x10000, RZ ;  /* 0x0001000058167824 */ /* 0x004fc800078e00ff */
[----:B------:R-:W-:Y:S01]  /*1b20*/  FMUL R23, R22, R9 ;  /* 0x0000000916177220 */ /* 0x000fe20000400000 */
[----:B------:R-:W-:-:S03]  /*1b30*/  IADD3 R22, P4, R17, R6, RZ ;  /* 0x0000000611167210 */ /* 0x000fc60007f9e0ff */
[----:B------:R-:W-:-:S05]  /*1b40*/  FFMA R23, R90, R8, R23 ;  /* 0x000000085a177223 */ /* 0x000fca0000000017 */
[----:B------:R-:W-:Y:S01]  /*1b50*/  F2FP.BF16.F32.PACK_AB R20, RZ, R23 ;  /* 0x00000017ff14723e */ /* 0x000fe200000010ff */
[----:B------:R-:W-:-:S05]  /*1b60*/  IMAD.X R23, R21, 0x1, R7, P4 ;  /* 0x0000000115177824 */ /* 0x000fca00020e0607 */
[----:B------:R0:W-:Y:S01]  /*1b70*/  @P3 STG.E.U16 desc[UR12][R22.64], R20 ;  /* 0x0000001416003986 */ /* 0x0001e2000c10150c */
[----:B------:R-:W-:Y:S05]  /*1b80*/  @!P1 BRA `(.L_x_25) ;  /* 0x0000000000049947 */ /* 0x000fea0003800000 */
[----:B------:R2:W5:Y:S02]  /*1b90*/  LDG.E.LTC128B.U16 R88, desc[UR12][R18.64+0x2] ;  /* 0x0000020c12587981 */ /* 0x000564000c1e1520 */
.L_x_25:
[----:B------:R-:W-:Y:S05]  /*1ba0*/  BSYNC B0 ;  /* 0x0000000000007941 */ /* 0x000fea0003800000 */
.L_x_24:
[----:B0----5:R-:W-:Y:S01]  /*1bb0*/  IMAD.U32 R20, R88, 0x10000, RZ ;  /* 0x0001000058147824 */ /* 0x021fe200078e00ff */
[----:B------:R-:W-:Y:S01]  /*1bc0*/  ISETP.GT.AND P3, PT, R0, 0x8, P2 ;  /* 0x000000080000780c */ /* 0x000fe20001764270 */
[----:B------:R-:W-:Y:S02]  /*1bd0*/  BSSY B0, `(.L_x_26) ;  /* 0x0000007000007945 */ /* 0x000fe40003800000 */
[----:B------:R-:W-:-:S04]  /*1be0*/  FMUL R20, R20, R9 ;  /* 0x0000000914147220 */ /* 0x000fc80000400000 */
[----:B------:R-:W-:-:S05]  /*1bf0*/  FFMA R20, R91, R8, R20 ;  /* 0x000000085b147223 */ /* 0x000fca0000000014 */
[----:B------:R-:W-:-:S05]  /*1c00*/  F2FP.BF16.F32.PACK_AB R20, RZ, R20 ;  /* 0x00000014ff14723e */ /* 0x000fca00000010ff */
[----:B------:R0:W-:Y:S01]  /*1c10*/  @P1 STG.E.U16 desc[UR12][R22.64+0x2], R20 ;  /* 0x0000021416001986 */ /* 0x0001e2000c10150c */
[----:B------:R-:W-:Y:S05]  /*1c20*/  @!P3 BRA `(.L_x_27) ;  /* 0x000000000004b947 */ /* 0x000fea0003800000 */
[----:B------:R3:W5:Y:S02]  /*1c30*/  LDG.E.LTC128B.U16 R88, desc[UR12][R12.64+0x10] ;  /* 0x0000100c0c587981 */ /* 0x000764000c1e1520 */
.L_x_27:
[----:B------:R-:W-:Y:S05]  /*1c40*/  BSYNC B0 ;  /* 0x0000000000007941 */ /* 0x000fea0003800000 */
.L_x_26:
        /* <DEDUP_REMOVED lines=9> */
.L_x_29:
[----:B------:R-:W-:Y:S05]  /*1ce0*/  BSYNC B0 ;  /* 0x0000000000007941 */ /* 0x000fea0003800000 */
.L_x_28:
[----:B-----5:R-:W-:Y:S01]  /*1cf0*/  IMAD.U32 R20, R88, 0x10000, RZ ;  /* 0x0001000058147824 */ /* 0x020fe200078e00ff */
        /* <DEDUP_REMOVED lines=8> */
.L_x_31:
[----:B------:R-:W-:Y:S05]  /*1d80*/  BSYNC B0 ;  /* 0x0000000000007941 */ /* 0x000fea0003800000 */
.L_x_30:
        /* <DEDUP_REMOVED lines=9> */
.L_x_33:
[----:B------:R-:W-:Y:S05]  /*1e20*/  BSYNC B0 ;  /* 0x0000000000007941 */ /* 0x000fea0003800000 */
.L_x_32:
        /* <DEDUP_REMOVED lines=9> */
.L_x_35:
[----:B------:R-:W-:Y:S05]  /*1ec0*/  BSYNC B0 ;  /* 0x0000000000007941 */ /* 0x000fea0003800000 */
.L_x_34:
        /* <DEDUP_REMOVED lines=9> */
.L_x_37:
[----:B------:R-:W-:Y:S05]  /*1f60*/  BSYNC B0 ;  /* 0x0000000000007941 */ /* 0x000fea0003800000 */
.L_x_36:
        /* <DEDUP_REMOVED lines=9> */
.L_x_39:
[----:B------:R-:W-:Y:S05]  /*2000*/  BSYNC B0 ;  /* 0x0000000000007941 */ /* 0x000fea0003800000 */
.L_x_38:
        /* <DEDUP_REMOVED lines=9> */
.L_x_41:
[----:B------:R-:W-:Y:S05]  /*20a0*/  BSYNC B0 ;  /* 0x0000000000007941 */ /* 0x000fea0003800000 */
.L_x_40:
        /* <DEDUP_REMOVED lines=9> */
.L_x_43:
[----:B------:R-:W-:Y:S05]  /*2140*/  BSYNC B0 ;  /* 0x0000000000007941 */ /* 0x000fea0003800000 */
.L_x_42:
        /* <DEDUP_REMOVED lines=9> */
.L_x_45:
[----:B------:R-:W-:Y:S05]  /*21e0*/  BSYNC B0 ;  /* 0x0000000000007941 */ /* 0x000fea0003800000 */
.L_x_44:
        /* <DEDUP_REMOVED lines=9> */
.L_x_47:
[----:B------:R-:W-:Y:S05]  /*2280*/  BSYNC B0 ;  /* 0x0000000000007941 */ /* 0x000fea0003800000 */
.L_x_46:
        /* <DEDUP_REMOVED lines=9> */
.L_x_49:
[----:B------:R-:W-:Y:S05]  /*2320*/  BSYNC B0 ;  /* 0x0000000000007941 */ /* 0x000fea0003800000 */
.L_x_48:
        /* <DEDUP_REMOVED lines=9> */
.L_x_51:
[----:B------:R-:W-:Y:S05]  /*23c0*/  BSYNC B0 ;  /* 0x0000000000007941 */ /* 0x000fea0003800000 */
.L_x_50:
        /* <DEDUP_REMOVED lines=9> */
.L_x_53:
[----:B------:R-:W-:Y:S05]  /*2460*/  BSYNC B0 ;  /* 0x0000000000007941 */ /* 0x000fea0003800000 */
.L_x_52:
        /* <DEDUP_REMOVED lines=9> */
.L_x_55:
[----:B------:R-:W-:Y:S05]  /*2500*/  BSYNC B0 ;  /* 0x0000000000007941 */ /* 0x000fea0003800000 */
.L_x_54:
        /* <DEDUP_REMOVED lines=9> */
.L_x_57:
[----:B------:R-:W-:Y:S05]  /*25a0*/  BSYNC B0 ;  /* 0x0000000000007941 */ /* 0x000fea0003800000 */
.L_x_56:
        /* <DEDUP_REMOVED lines=9> */
.L_x_59:
[----:B------:R-:W-:Y:S05]  /*2640*/  BSYNC B0 ;  /* 0x0000000000007941 */ /* 0x000fea0003800000 */
.L_x_58:
        /* <DEDUP_REMOVED lines=9> */
.L_x_61:
[----:B------:R-:W-:Y:S05]  /*26e0*/  BSYNC B0 ;  /* 0x0000000000007941 */ /* 0x000fea0003800000 */
.L_x_60:
        /* <DEDUP_REMOVED lines=9> */
.L_x_63:
[----:B------:R-:W-:Y:S05]  /*2780*/  BSYNC B0 ;  /* 0x0000000000007941 */ /* 0x000fea0003800000 */
.L_x_62:
        /* <DEDUP_REMOVED lines=9> */
.L_x_65:
[----:B------:R-:W-:Y:S05]  /*2820*/  BSYNC B0 ;  /* 0x0000000000007941 */ /* 0x000fea0003800000 */
.L_x_64:
        /* <DEDUP_REMOVED lines=9> */
.L_x_67:
[----:B------:R-:W-:Y:S05]  /*28c0*/  BSYNC B0 ;  /* 0x0000000000007941 */ /* 0x000fea0003800000 */
.L_x_66:
        /* <DEDUP_REMOVED lines=9> */
.L_x_69:
[----:B------:R-:W-:Y:S05]  /*2960*/  BSYNC B0 ;  /* 0x0000000000007941 */ /* 0x000fea0003800000 */
.L_x_68:
        /* <DEDUP_REMOVED lines=9> */
.L_x_71:
[----:B------:R-:W-:Y:S05]  /*2a00*/  BSYNC B0 ;  /* 0x0000000000007941 */ /* 0x000fea0003800000 */
.L_x_70:
        /* <DEDUP_REMOVED lines=9> */
.L_x_73:
[----:B------:R-:W-:Y:S05]  /*2aa0*/  BSYNC B0 ;  /* 0x0000000000007941 */ /* 0x000fea0003800000 */
.L_x_72:
        /* <DEDUP_REMOVED lines=9> */
.L_x_75:
[----:B------:R-:W-:Y:S05]  /*2b40*/  BSYNC B0 ;  /* 0x0000000000007941 */ /* 0x000fea0003800000 */
.L_x_74:
        /* <DEDUP_REMOVED lines=9> */
.L_x_77:
[----:B------:R-:W-:Y:S05]  /*2be0*/  BSYNC B0 ;  /* 0x0000000000007941 */ /* 0x000fea0003800000 */
.L_x_76:
        /* <DEDUP_REMOVED lines=9> */
.L_x_79:
[----:B------:R-:W-:Y:S05]  /*2c80*/  BSYNC B0 ;  /* 0x0000000000007941 */ /* 0x000fea0003800000 */
.L_x_78:
        /* <DEDUP_REMOVED lines=9> */
.L_x_81:
[----:B------:R-:W-:Y:S05]  /*2d20*/  BSYNC B0 ;  /* 0x0000000000007941 */ /* 0x000fea0003800000 */
.L_x_80:
        /* <DEDUP_REMOVED lines=9> */
.L_x_83:
[----:B------:R-:W-:Y:S05]  /*2dc0*/  BSYNC B0 ;  /* 0x0000000000007941 */ /* 0x000fea0003800000 */
.L_x_82:
        /* <DEDUP_REMOVED lines=9> */
.L_x_85:
[----:B------:R-:W-:Y:S05]  /*2e60*/  BSYNC B0 ;  /* 0x0000000000007941 */ /* 0x000fea0003800000 */
.L_x_84:
        /* <DEDUP_REMOVED lines=9> */
.L_x_87:
[----:B------:R-:W-:Y:S05]  /*2f00*/  BSYNC B0 ;  /* 0x0000000000007941 */ /* 0x000fea0003800000 */
.L_x_86:
        /* <DEDUP_REMOVED lines=9> */
.L_x_89:
[----:B------:R-:W-:Y:S05]  /*2fa0*/  BSYNC B0 ;  /* 0x0000000000007941 */ /* 0x000fea0003800000 */
.L_x_88:
        /* <DEDUP_REMOVED lines=9> */
.L_x_91:
[----:B------:R-:W-:Y:S05]  /*3040*/  BSYNC B0 ;  /* 0x0000000000007941 */ /* 0x000fea0003800000 */
.L_x_90:
        /* <DEDUP_REMOVED lines=9> */
.L_x_93:
[----:B------:R-:W-:Y:S05]  /*30e0*/  BSYNC B0 ;  /* 0x0000000000007941 */ /* 0x000fea0003800000 */
.L_x_92:
        /* <DEDUP_REMOVED lines=9> */
.L_x_95:
[----:B------:R-:W-:Y:S05]  /*3180*/  BSYNC B0 ;  /* 0x0000000000007941 */ /* 0x000fea0003800000 */
.L_x_94:
        /* <DEDUP_REMOVED lines=9> */
.L_x_97:
[----:B------:R-:W-:Y:S05]  /*3220*/  BSYNC B0 ;  /* 0x0000000000007941 */ /* 0x000fea0003800000 */
.L_x_96:
        /* <DEDUP_REMOVED lines=9> */
.L_x_99:
[----:B------:R-:W-:Y:S05]  /*32c0*/  BSYNC B0 ;  /* 0x0000000000007941 */ /* 0x000fea0003800000 */
.L_x_98:
        /* <DEDUP_REMOVED lines=9> */
.L_x_101:
[----:B------:R-:W-:Y:S05]  /*3360*/  BSYNC B0 ;  /* 0x0000000000007941 */ /* 0x000fea0003800000 */
.L_x_100:
        /* <DEDUP_REMOVED lines=9> */
.L_x_103:
[----:B------:R-:W-:Y:S05]  /*3400*/  BSYNC B0 ;  /* 0x0000000000007941 */ /* 0x000fea0003800000 */
.L_x_102:
        /* <DEDUP_REMOVED lines=9> */
.L_x_105:
[----:B------:R-:W-:Y:S05]  /*34a0*/  BSYNC B0 ;  /* 0x0000000000007941 */ /* 0x000fea0003800000 */
.L_x_104:
        /* <DEDUP_REMOVED lines=9> */
.L_x_107:
[----:B------:R-:W-:Y:S05]  /*3540*/  BSYNC B0 ;  /* 0x0000000000007941 */ /* 0x000fea0003800000 */
.L_x_106:
        /* <DEDUP_REMOVED lines=9> */
.L_x_109:
[----:B------:R-:W-:Y:S05]  /*35e0*/  BSYNC B0 ;  /* 0x0000000000007941 */ /* 0x000fea0003800000 */
.L_x_108:
        /* <DEDUP_REMOVED lines=9> */
.L_x_111:
[----:B------:R-:W-:Y:S05]  /*3680*/  BSYNC B0 ;  /* 0x0000000000007941 */ /* 0x000fea0003800000 */
.L_x_110:
        /* <DEDUP_REMOVED lines=9> */
.L_x_113:
[----:B------:R-:W-:Y:S05]  /*3720*/  BSYNC B0 ;  /* 0x0000000000007941 */ /* 0x000fea0003800000 */
.L_x_112:
        /* <DEDUP_REMOVED lines=9> */
.L_x_115:
[----:B------:R-:W-:Y:S05]  /*37c0*/  BSYNC B0 ;  /* 0x0000000000007941 */ /* 0x000fea0003800000 */
.L_x_114:
        /* <DEDUP_REMOVED lines=9> */
.L_x_117:
[----:B------:R-:W-:Y:S05]  /*3860*/  BSYNC B0 ;  /* 0x0000000000007941 */ /* 0x000fea0003800000 */
.L_x_116:
        /* <DEDUP_REMOVED lines=9> */
.L_x_119:
[----:B------:R-:W-:Y:S05]  /*3900*/  BSYNC B0 ;  /* 0x0000000000007941 */ /* 0x000fea0003800000 */
.L_x_118:
        /* <DEDUP_REMOVED lines=9> */
.L_x_121:
[----:B------:R-:W-:Y:S05]  /*39a0*/  BSYNC B0 ;  /* 0x0000000000007941 */ /* 0x000fea0003800000 */
.L_x_120:
        /* <DEDUP_REMOVED lines=9> */
.L_x_123:
[----:B------:R-:W-:Y:S05]  /*3a40*/  BSYNC B0 ;  /* 0x0000000000007941 */ /* 0x000fea0003800000 */
.L_x_122:
        /* <DEDUP_REMOVED lines=9> */
.L_x_125:
[----:B------:R-:W-:Y:S05]  /*3ae0*/  BSYNC B0 ;  /* 0x0000000000007941 */ /* 0x000fea0003800000 */
.L_x_124:
        /* <DEDUP_REMOVED lines=9> */
.L_x_127:
[----:B------:R-:W-:Y:S05]  /*3b80*/  BSYNC B0 ;  /* 0x0000000000007941 */ /* 0x000fea0003800000 */
.L_x_126:
        /* <DEDUP_REMOVED lines=9> */
.L_x_129:
[----:B------:R-:W-:Y:S05]  /*3c20*/  BSYNC B0 ;  /* 0x0000000000007941 */ /* 0x000fea0003800000 */
.L_x_128:
        /* <DEDUP_REMOVED lines=9> */
.L_x_131:
[----:B------:R-:W-:Y:S05]  /*3cc0*/  BSYNC B0 ;  /* 0x0000000000007941 */ /* 0x000fea0003800000 */
.L_x_130:
        /* <DEDUP_REMOVED lines=9> */
.L_x_133:
[----:B------:R-:W-:Y:S05]  /*3d60*/  BSYNC B0 ;  /* 0x0000000000007941 */ /* 0x000fea0003800000 */
.L_x_132:
        /* <DEDUP_REMOVED lines=9> */
.L_x_135:
[----:B------:R-:W-:Y:S05]  /*3e00*/  BSYNC B0 ;  /* 0x0000000000007941 */ /* 0x000fea0003800000 */
.L_x_134:
        /* <DEDUP_REMOVED lines=9> */
.L_x_137:
[----:B------:R-:W-:Y:S05]  /*3ea0*/  BSYNC B0 ;  /* 0x0000000000007941 */ /* 0x000fea0003800000 */
.L_x_136:
        /* <DEDUP_REMOVED lines=9> */
.L_x_139:
[----:B------:R-:W-:Y:S05]  /*3f40*/  BSYNC B0 ;  /* 0x0000000000007941 */ /* 0x000fea0003800000 */
.L_x_138:
        /* <DEDUP_REMOVED lines=9> */
.L_x_141:
[----:B------:R-:W-:Y:S05]  /*3fe0*/  BSYNC B0 ;  /* 0x0000000000007941 */ /* 0x000fea0003800000 */
.L_x_140:
[----:B01-345:R-:W-:Y:S01]  /*3ff0*/  IMAD.U32 R12, R88, 0x10000, RZ ;  /* 0x00010000580c7824 */ /* 0x03bfe200078e00ff */
        /* <DEDUP_REMOVED lines=8> */
.L_x_143:
[----:B------:R-:W-:Y:S05]  /*4080*/  BSYNC B0 ;  /* 0x0000000000007941 */ /* 0x000fea0003800000 */
.L_x_142:
[----:B0----5:R-:W-:Y:S01]  /*4090*/  IMAD.U32 R12, R88, 0x10000, RZ ;  /* 0x00010000580c7824 */ /* 0x021fe200078e00ff */
[----:B------:R-:W-:Y:S01]  /*40a0*/  ISETP.GT.AND P1, PT, R0, 0x79, P0 ;  /* 0x000000790000780c */ /* 0x000fe20000724270 */
[----:B------:R-:W-:Y:S01]  /*40b0*/  BSSY B0, `(.L_x_144) ;  /* 0x000000b000007945 */ /* 0x000fe20003800000 */
[----:B------:R-:W-:Y:S01]  /*40c0*/  IADD3 R91, P0, R2, 0x40, RZ ;  /* 0x00000040025b7810 */ /* 0x000fe20007f1e0ff */
[----:B------:R-:W-:Y:S01]  /*40d0*/  FMUL R13, R12, R9 ;  /* 0x000000090c0d7220 */ /* 0x000fe20000400000 */
[----:B------:R-:W-:-:S03]  /*40e0*/  @P3 IMAD.MOV.U32 R12, RZ, RZ, R22 ;  /* 0x000000ffff0c3224 */ /* 0x000fc600078e0016 */
[----:B------:R-:W-:-:S05]  /*40f0*/  FFMA R13, R150, R8, R13 ;  /* 0x00000008960d7223 */ /* 0x000fca000000000d */
[----:B------:R-:W-:-:S04]  /*4100*/  F2FP.BF16.F32.PACK_AB R13, RZ, R13 ;  /* 0x0000000dff0d723e */ /* 0x000fc800000010ff */
[----:B------:R-:W-:Y:S01]  /*4110*/  PRMT R20, R13, 0x7610, R20 ;  /* 0x000076100d147816 */ /* 0x000fe20000000014 */
[----:B------:R-:W-:-:S05]  /*4120*/  @P3 IMAD.MOV.U32 R13, RZ, RZ, R23 ;  /* 0x000000ffff0d3224 */ /* 0x000fca00078e0017 */
[----:B------:R0:W-:Y:S01]  /*4130*/  @P3 STG.E.U16 desc[UR12][R12.64+0xf0], R20 ;  /* 0x0000f0140c003986 */ /* 0x0001e2000c10150c */
[----:B------:R-:W-:Y:S05]  /*4140*/  @!P1 BRA `(.L_x_145) ;  /* 0x0000000000049947 */ /* 0x000fea0003800000 */
[----:B------:R3:W5:Y:S02]  /*4150*/  LDG.E.LTC128B.U16 R88, desc[UR12][R18.64+0xf2] ;  /* 0x0000f20c12587981 */ /* 0x000764000c1e1520 */
.L_x_145:
[----:B------:R-:W-:Y:S05]  /*4160*/  BSYNC B0 ;  /* 0x0000000000007941 */ /* 0x000fea0003800000 */
.L_x_144:
[----:B-----5:R-:W-:Y:S02]  /*4170*/  IMAD.U32 R2, R88, 0x10000, RZ ;  /* 0x0001000058027824 */ /* 0x020fe400078e00ff */
[----:B------:R-:W-:Y:S01]  /*4180*/  IMAD.X R3, RZ, RZ, R3, P0 ;  /* 0x000000ffff037224 */ /* 0x000fe200000e0603 */
[----:B------:R-:W-:Y:S01]  /*4190*/  ISETP.GT.AND P0, PT, R10, 0x40, PT ;  /* 0x000000400a00780c */ /* 0x000fe20003f04270 */
[----:B------:R-:W-:Y:S01]  /*41a0*/  FMUL R2, R2, R9 ;  /* 0x0000000902027220 */ /* 0x000fe20000400000 */
[----:B0-----:R-:W-:Y:S02]  /*41b0*/  IMAD.WIDE.U32 R12, R91, UR6, R4 ;  /* 0x000000065b0c7c25 */ /* 0x001fe4000f8e0004 */
[----:B------:R-:W-:Y:S02]  /*41c0*/  ISETP.GT.AND P3, PT, R0, RZ, P0 ;  /* 0x000000ff0000720c */ /* 0x000fe40000764270 */
[----:B------:R-:W-:Y:S01]  /*41d0*/  FFMA R2, R151, R8, R2 ;  /* 0x0000000897027223 */ /* 0x000fe20000000002 */
[----:B-123--:R-:W-:-:S04]  /*41e0*/  IMAD R18, R3, UR6, RZ ;  /* 0x0000000603127c24 */ /* 0x00efc8000f8e02ff */
[----:B------:R-:W-:Y:S01]  /*41f0*/  IMAD R93, R91, UR7, R18 ;  /* 0x000000075b5d7c24 */ /* 0x000fe2000f8e0212 */
[----:B------:R-:W-:Y:S02]  /*4200*/  F2FP.BF16.F32.PACK_AB R18, RZ, R2 ;  /* 0x00000002ff12723e */ /* 0x000fe400000010ff */
[C---:B------:R-:W-:Y:S01]  /*4210*/  LEA R2, P2, R12.reuse, UR8, 0x1 ;  /* 0x000000080c027c11 */ /* 0x040fe2000f8408ff */
[----:B------:R-:W-:Y:S02]  /*4220*/  IMAD.IADD R3, R13, 0x1, R93 ;  /* 0x000000010d037824 */ /* 0x000fe400078e025d */
[----:B------:R0:W-:Y:S03]  /*4230*/  @P1 STG.E.U16 desc[UR12][R22.64+0xf2], R18 ;  /* 0x0000f21216001986 */ /* 0x0001e6000c10150c */
        /* <DEDUP_REMOVED lines=15> */
.L_x_147:
[----:B------:R-:W-:Y:S05]  /*4330*/  BSYNC B0 ;  /* 0x0000000000007941 */ /* 0x000fea0003800000 */
.L_x_146:
[----:B------:R-:W-:Y:S01]  /*4340*/  IMAD.WIDE.U32 R14, R91, UR6, R14 ;  /* 0x000000065b0e7c25 */ /* 0x000fe2000f8e000e */
[----:B------:R-:W-:Y:S01]  /*4350*/  ISETP.GT.AND P1, PT, R10, 0x48, PT ;  /* 0x000000480a00780c */ /* 0x000fe20003f24270 */
[----:B------:R-:W-:Y:S02]  /*4360*/  BSSY B0, `(.L_x_148) ;  /* 0x000000f000007945 */ /* 0x000fe40003800000 */
[----:B-----5:R-:W-:Y:S01]  /*4370*/  IMAD.U32 R16, R88, 0x10000, RZ ;  /* 0x0001000058107824 */ /* 0x020fe200078e00ff */
[----:B0-----:R-:W-:Y:S01]  /*4380*/  IADD3 R11, P3, R4, R14, RZ ;  /* 0x0000000e040b7210 */ /* 0x001fe20007f7e0ff */
[----:B------:R-:W-:Y:S02]  /*4390*/  @P2 IMAD.MOV.U32 R10, RZ, RZ, R12 ;  /* 0x000000ffff0a2224 */ /* 0x000fe400078e000c */
[----:B------:R-:W-:Y:S01]  /*43a0*/  FMUL R16, R16, R9 ;  /* 0x0000000910107220 */ /* 0x000fe20000400000 */
[----:B------:R-:W-:Y:S02]  /*43b0*/  IADD3.X R14, R5, R93, R15, P3, !PT ;  /* 0x0000005d050e7210 */ /* 0x000fe40001ffe40f */
[----:B------:R-:W-:Y:S01]  /*43c0*/  LEA R4, P4, R11, UR8, 0x1 ;  /* 0x000000080b047c11 */ /* 0x000fe2000f8808ff */
[----:B------:R-:W-:Y:S01]  /*43d0*/  FFMA R16, R25, R8, R16 ;  /* 0x0000000819107223 */ /* 0x000fe20000000010 */
[----:B------:R-:W-:-:S02]  /*43e0*/  ISETP.GT.AND P3, PT, R0, RZ, P1 ;  /* 0x000000ff0000720c */ /* 0x000fc40000f64270 */
[----:B------:R-:W-:Y:S01]  /*43f0*/  LEA.HI.X R5, R11, UR9, R14, 0x1, P4 ;  /* 0x000000090b057c11 */ /* 0x000fe2000a0f0c0e */
[----:B------:R-:W-:Y:S01]  /*4400*/  @P2 IMAD.MOV.U32 R11, RZ, RZ, R13 ;  /* 0x000000ffff0b2224 */ /* 0x000fe200078e000d */
[----:B------:R-:W-:-:S05]  /*4410*/  F2FP.BF16.F32.PACK_AB R16, RZ, R16 ;  /* 0x00000010ff10723e */ /* 0x000fca00000010ff */
[----:B------:R0:W-:Y:S04]  /*4420*/  @P2 STG.E.U16 desc[UR12][R10.64+0x2], R16 ;  /* 0x000002100a002986 */ /* 0x0001e8000c10150c */
[----:B------:R-:W-:Y:S05]  /*4430*/  @!P3 BRA `(.L_x_149) ;  /* 0x000000000004b947 */ /* 0x000fea0003800000 */
[----:B------:R2:W5:Y:S02]  /*4440*/  LDG.E.LTC128B.U16 R88, desc[UR12][R4.64] ;  /* 0x0000000c04587981 */ /* 0x000564000c1e1520 */
.L_x_149:
[----:B------:R-:W-:Y:S05]  /*4450*/  BSYNC B0 ;  /* 0x0000000000007941 */ /* 0x000fea0003800000 */
.L_x_148:
[----:B0----5:R-:W-:Y:S01]  /*4460*/  IMAD.U32 R10, R88, 0x10000, RZ ;  /* 0x00010000580a7824 */ /* 0x021fe200078e00ff */
[----:B------:R-:W-:Y:S01]  /*4470*/  IADD3 R14, P4, R12, R17, RZ ;  /* 0x000000110c0e7210 */ /* 0x000fe20007f9e0ff */
[----:B------:R-:W-:Y:S01]  /*4480*/  BSSY B0, `(.L_x_150) ;  /* 0x0000009000007945 */ /* 0x000fe20003800000 */
[----:B------:R-:W-:Y:S01]  /*4490*/  ISETP.GT.AND P2, PT, R0, 0x1, P1 ;  /* 0x000000010000780c */ /* 0x000fe20000f44270 */
[----:B------:R-:W-:Y:S02]  /*44a0*/  FMUL R11, R10, R9 ;  /* 0x000000090a0b7220 */ /* 0x000fe40000400000 */
[----:B------:R-:W-:Y:S02]  /*44b0*/  IMAD.X R15, R13, 0x1, R21, P4 ;  /* 0x000000010d0f7824 */ /* 0x000fe400020e0615 */
[----:B------:R-:W-:-:S05]  /*44c0*/  FFMA R11, R26, R8, R11 ;  /* 0x000000081a0b7223 */ /* 0x000fca000000000b */
[----:B------:R-:W-:-:S05]  /*44d0*/  F2FP.BF16.F32.PACK_AB R11, RZ, R11 ;  /* 0x0000000bff0b723e */ /* 0x000fca00000010ff */
[----:B------:R0:W-:Y:S01]  /*44e0*/  @P3 STG.E.U16 desc[UR12][R14.64], R11 ;  /* 0x0000000b0e003986 */ /* 0x0001e2000c10150c */
[----:B------:R-:W-:Y:S05]  /*44f0*/  @!P2 BRA `(.L_x_151) ;  /* 0x000000000004a947 */ /* 0x000fea0003800000 */
[----:B------:R3:W5:Y:S02]  /*4500*/  LDG.E.LTC128B.U16 R88, desc[UR12][R4.64+0x2] ;  /* 0x0000020c04587981 */ /* 0x000764000c1e1520 */
.L_x_151:
[----:B------:R-:W-:Y:S05]  /*4510*/  BSYNC B0 ;  /* 0x0000000000007941 */ /* 0x000fea0003800000 */
.L_x_150:
[----:B-----5:R-:W-:Y:S01]  /*4520*/  IMAD.U32 R10, R88, 0x10000, RZ ;  /* 0x00010000580a7824 */ /* 0x020fe200078e00ff */
[----:B------:R-:W-:Y:S01]  /*4530*/  ISETP.GT.AND P3, PT, R0, 0x8, P0 ;  /* 0x000000080000780c */ /* 0x000fe20000764270 */
[----:B0-----:R-:W-:Y:S01]  /*4540*/  @P2 IMAD.MOV.U32 R11, RZ, RZ, R15 ;  /* 0x000000ffff0b2224 */ /* 0x001fe200078e000f */
[----:B------:R-:W-:Y:S01]  /*4550*/  BSSY B0, `(.L_x_152) ;  /* 0x0000009000007945 */ /* 0x000fe20003800000 */
[----:B------:R-:W-:-:S04]  /*4560*/  FMUL R10, R10, R9 ;  /* 0x000000090a0a7220 */ /* 0x000fc80000400000 */
[----:B------:R-:W-:-:S05]  /*4570*/  FFMA R10, R27, R8, R10 ;  /* 0x000000081b0a7223 */ /* 0x000fca000000000a */
[----:B------:R-:W-:-:S04]  /*4580*/  F2FP.BF16.F32.PACK_AB R10, RZ, R10 ;  /* 0x0000000aff0a723e */ /* 0x000fc800000010ff */
[----:B------:R-:W-:Y:S01]  /*4590*/  PRMT R16, R10, 0x7610, R16 ;  /* 0x000076100a107816 */ /* 0x000fe20000000010 */
[----:B------:R-:W-:-:S05]  /*45a0*/  @P2 IMAD.MOV.U32 R10, RZ, RZ, R14 ;  /* 0x000000ffff0a2224 */ /* 0x000fca00078e000e */
[----:B------:R0:W-:Y:S01]  /*45b0*/  @P2 STG.E.U16 desc[UR12][R10.64+0x2], R16 ;  /* 0x000002100a002986 */ /* 0x0001e2000c10150c */
[----:B------:R-:W-:Y:S05]  /*45c0*/  @!P3 BRA `(.L_x_153) ;  /* 0x000000000004b947 */ /* 0x000fea0003800000 */
[----:B------:R4:W5:Y:S02]  /*45d0*/  LDG.E.LTC128B.U16 R88, desc[UR12][R2.64+0x10] ;  /* 0x0000100c02587981 */ /* 0x000964000c1e1520 */
.L_x_153:
[----:B------:R-:W-:Y:S05]  /*45e0*/  BSYNC B0 ;  /* 0x0000000000007941 */ /* 0x000fea0003800000 */
.L_x_152:
[----:B0----5:R-:W-:Y:S01]  /*45f0*/  IMAD.U32 R10, R88, 0x10000, RZ ;  /* 0x00010000580a7824 */ /* 0x021fe200078e00ff */
[----:B------:R-:W-:Y:S01]  /*4600*/  ISETP.GT.AND P2, PT, R0, 0x9, P0 ;  /* 0x000000090000780c */ /* 0x000fe20000744270 */
[----:B------:R-:W-:Y:S02]  /*4610*/  BSSY B0, `(.L_x_154) ;  /* 0x000000a000007945 */ /* 0x000fe40003800000 */
[----:B------:R-:W-:Y:S01]  /*4620*/  FMUL R11, R10, R9 ;  /* 0x000000090a0b7220 */ /* 0x000fe20000400000 */
[----:B------:R-:W-:-:S03]  /*4630*/  IMAD.MOV.U32 R10, RZ, RZ, R12 ;  /* 0x000000ffff0a7224 */ /* 0x000fc600078e000c */
[----:B------:R-:W-:-:S05]  /*4640*/  FFMA R11, R28, R8, R11 ;  /* 0x000000081c0b7223 */ /* 0x000fca000000000b */
[----:B------:R-:W-:-:S04]  /*4650*/  F2FP.BF16.F32.PACK_AB R11, RZ, R11 ;  /* 0x0000000bff0b723e */ /* 0x000fc800000010ff */
[----:B------:R-:W-:Y:S01]  /*4660*/  PRMT R16, R11, 0x7610, R16 ;  /* 0x000076100b107816 */ /* 0x000fe20000000010 */
[----:B------:R-:W-:-:S05]  /*4670*/  IMAD.MOV.U32 R11, RZ, RZ, R13 ;  /* 0x000000ffff0b7224 */ /* 0x000fca00078e000d */
[----:B------:R0:W-:Y:S01]  /*4680*/  @P3 STG.E.U16 desc[UR12][R10.64+0x10], R16 ;  /* 0x000010100a003986 */ /* 0x0001e2000c10150c */
[----:B------:R-:W-:Y:S05]  /*4690*/  @!P2 BRA `(.L_x_155) ;  /* 0x000000000004a947 */ /* 0x000fea0003800000 */
[----:B------:R0:W5:Y:S02]  /*46a0*/  LDG.E.LTC128B.U16 R88, desc[UR12][R2.64+0x12] ;  /* 0x0000120c02587981 */ /* 0x000164000c1e1520 */
.L_x_155:
[----:B------:R-:W-:Y:S05]  /*46b0*/  BSYNC B0 ;  /* 0x0000000000007941 */ /* 0x000fea0003800000 */
.L_x_154:
        /* <DEDUP_REMOVED lines=9> */
.L_x_157:
[----:B------:R-:W-:Y:S05]  /*4750*/  BSYNC B0 ;  /* 0x0000000000007941 */ /* 0x000fea0003800000 */
.L_x_156:
        /* <DEDUP_REMOVED lines=9> */
.L_x_159:
[----:B------:R-:W-:Y:S05]  /*47f0*/  BSYNC B0 ;  /* 0x0000000000007941 */ /* 0x000fea0003800000 */
.L_x_158:
[----:B-----5:R-:W-:Y:S01]  /*4800*/  IMAD.U32 R12, R88, 0x10000, RZ ;  /* 0x00010000580c7824 */ /* 0x020fe200078e00ff */
[----:B------:R-:W-:Y:S01]  /*4810*/  IADD3 R6, P4, P5, R17, R6, R19 ;  /* 0x0000000611067210 */ /* 0x000fe20007d9e013 */
[----:B------:R-:W-:Y:S01]  /*4820*/  BSSY B0, `(.L_x_160) ;  /* 0x0000009000007945 */ /* 0x000fe20003800000 */
[----:B------:R-:W-:Y:S01]  /*4830*/  ISETP.GT.AND P3, PT, R0, 0x10, P0 ;  /* 0x000000100000780c */ /* 0x000fe20000764270 */
[----:B------:R-:W-:Y:S01]  /*4840*/  FMUL R12, R12, R9 ;  /* 0x000000090c0c7220 */ /* 0x000fe20000400000 */
[----:B------:R-:W-:-:S03]  /*4850*/  IADD3.X R7, R21, R7, R89, P4, P5 ;  /* 0x0000000715077210 */ /* 0x000fc600027ea459 */
[----:B------:R-:W-:-:S05]  /*4860*/  FFMA R12, R31, R8, R12 ;  /* 0x000000081f0c7223 */ /* 0x000fca000000000c */
[----:B------:R-:W-:-:S05]  /*4870*/  F2FP.BF16.F32.PACK_AB R12, RZ, R12 ;  /* 0x0000000cff0c723e */ /* 0x000fca00000010ff */
[----:B------:R0:W-:Y:S01]  /*4880*/  @P2 STG.E.U16 desc[UR12][R6.64+0x12], R12 ;  /* 0x0000120c06002986 */ /* 0x0001e2000c10150c */
[----:B------:R-:W-:Y:S05]  /*4890*/  @!P3 BRA `(.L_x_161) ;  /* 0x000000000004b947 */ /* 0x000fea0003800000 */
[----:B------:R0:W5:Y:S02]  /*48a0*/  LDG.E.LTC128B.U16 R88, desc[UR12][R2.64+0x20] ;  /* 0x0000200c02587981 */ /* 0x000164000c1e1520 */
.L_x_161:
[----:B------:R-:W-:Y:S05]  /*48b0*/  BSYNC B0 ;  /* 0x0000000000007941 */ /* 0x000fea0003800000 */
.L_x_160:
        /* <DEDUP_REMOVED lines=9> */
.L_x_163:
[----:B------:R-:W-:Y:S05]  /*4950*/  BSYNC B0 ;  /* 0x0000000000007941 */ /* 0x000fea0003800000 */
.L_x_162:
        /* <DEDUP_REMOVED lines=9> */
.L_x_165:
[----:B------:R-:W-:Y:S05]  /*49f0*/  BSYNC B0 ;  /* 0x0000000000007941 */ /* 0x000fea0003800000 */
.L_x_164:
        /* <DEDUP_REMOVED lines=9> */
.L_x_167:
[----:B------:R-:W-:Y:S05]  /*4a90*/  BSYNC B0 ;  /* 0x0000000000007941 */ /* 0x000fea0003800000 */
.L_x_166:
        /* <DEDUP_REMOVED lines=9> */
.L_x_169:
[----:B------:R-:W-:Y:S05]  /*4b30*/  BSYNC B0 ;  /* 0x0000000000007941 */ /* 0x000fea0003800000 */
.L_x_168:
        /* <DEDUP_REMOVED lines=9> */
.L_x_171:
[----:B------:R-:W-:Y:S05]  /*4bd0*/  BSYNC B0 ;  /* 0x0000000000007941 */ /* 0x000fea0003800000 */
.L_x_170:
        /* <DEDUP_REMOVED lines=9> */
.L_x_173:
[----:B------:R-:W-:Y:S05]  /*4c70*/  BSYNC B0 ;  /* 0x0000000000007941 */ /* 0x000fea0003800000 */
.L_x_172:
        /* <DEDUP_REMOVED lines=9> */
.L_x_175:
[----:B------:R-:W-:Y:S05]  /*4d10*/  BSYNC B0 ;  /* 0x0000000000007941 */ /* 0x000fea0003800000 */
.L_x_174:
        /* <DEDUP_REMOVED lines=9> */
.L_x_177:
[----:B------:R-:W-:Y:S05]  /*4db0*/  BSYNC B0 ;  /* 0x0000000000007941 */ /* 0x000fea0003800000 */
.L_x_176:
        /* <DEDUP_REMOVED lines=9> */
.L_x_179:
[----:B------:R-:W-:Y:S05]  /*4e50*/  BSYNC B0 ;  /* 0x0000000000007941 */ /* 0x000fea0003800000 */
.L_x_178:
        /* <DEDUP_REMOVED lines=9> */
.L_x_181:
[----:B------:R-:W-:Y:S05]  /*4ef0*/  BSYNC B0 ;  /* 0x0000000000007941 */ /* 0x000fea0003800000 */
.L_x_180:
        /* <DEDUP_REMOVED lines=9> */
.L_x_183:
[----:B------:R-:W-:Y:S05]  /*4f90*/  BSYNC B0 ;  /* 0x0000000000007941 */ /* 0x000fea0003800000 */
.L_x_182:
        /* <DEDUP_REMOVED lines=9> */
.L_x_185:
[----:B------:R-:W-:Y:S05]  /*5030*/  BSYNC B0 ;  /* 0x0000000000007941 */ /* 0x000fea0003800000 */
.L_x_184:
        /* <DEDUP_REMOVED lines=9> */
.L_x_187:
[----:B------:R-:W-:Y:S05]  /*50d0*/  BSYNC B0 ;  /* 0x0000000000007941 */ /* 0x000fea0003800000 */
.L_x_186:
        /* <DEDUP_REMOVED lines=9> */
.L_x_189:
[----:B------:R-:W-:Y:S05]  /*5170*/  BSYNC B0 ;  /* 0x0000000000007941 */ /* 0x000fea0003800000 */
.L_x_188:
        /* <DEDUP_REMOVED lines=9> */
.L_x_191:
[----:B------:R-:W-:Y:S05]  /*5210*/  BSYNC B0 ;  /* 0x0000000000007941 */ /* 0x000fea0003800000 */
.L_x_190:
        /* <DEDUP_REMOVED lines=9> */
.L_x_193:
[----:B------:R-:W-:Y:S05]  /*52b0*/  BSYNC B0 ;  /* 0x0000000000007941 */ /* 0x000fea0003800000 */
.L_x_192:
        /* <DEDUP_REMOVED lines=9> */
.L_x_195:
[----:B------:R-:W-:Y:S05]  /*5350*/  BSYNC B0 ;  /* 0x0000000000007941 */ /* 0x000fea0003800000 */
.L_x_194:
        /* <DEDUP_REMOVED lines=9> */
.L_x_197:
[----:B------:R-:W-:Y:S05]  /*53f0*/  BSYNC B0 ;  /* 0x0000000000007941 */ /* 0x000fea0003800000 */
.L_x_196:
        /* <DEDUP_REMOVED lines=9> */
.L_x_199:
[----:B------:R-:W-:Y:S05]  /*5490*/  BSYNC B0 ;  /* 0x0000000000007941 */ /* 0x000fea0003800000 */
.L_x_198:
        /* <DEDUP_REMOVED lines=9> */
.L_x_201:
[----:B------:R-:W-:Y:S05]  /*5530*/  BSYNC B0 ;  /* 0x0000000000007941 */ /* 0x000fea0003800000 */
.L_x_200:
        /* <DEDUP_REMOVED lines=9> */
.L_x_203:
[----:B------:R-:W-:Y:S05]  /*55d0*/  BSYNC B0 ;  /* 0x0000000000007941 */ /* 0x000fea0003800000 */
.L_x_202:
        /* <DEDUP_REMOVED lines=9> */
.L_x_205:
[----:B------:R-:W-:Y:S05]  /*5670*/  BSYNC B0 ;  /* 0x0000000000007941 */ /* 0x000fea0003800000 */
.L_x_204:
        /* <DEDUP_REMOVED lines=9> */
.L_x_207:
[----:B------:R-:W-:Y:S05]  /*5710*/  BSYNC B0 ;  /* 0x0000000000007941 */ /* 0x000fea0003800000 */
.L_x_206:
        /* <DEDUP_REMOVED lines=9> */
.L_x_209:
[----:B------:R-:W-:Y:S05]  /*57b0*/  BSYNC B0 ;  /* 0x0000000000007941 */ /* 0x000fea0003800000 */
.L_x_208:
        /* <DEDUP_REMOVED lines=9> */
.L_x_211:
[----:B------:R-:W-:Y:S05]  /*5850*/  BSYNC B0 ;  /* 0x0000000000007941 */ /* 0x000fea0003800000 */
.L_x_210:
        /* <DEDUP_REMOVED lines=9> */
.L_x_213:
[----:B------:R-:W-:Y:S05]  /*58f0*/  BSYNC B0 ;  /* 0x0000000000007941 */ /* 0x000fea0003800000 */
.L_x_212:
        /* <DEDUP_REMOVED lines=9> */
.L_x_215:
[----:B------:R-:W-:Y:S05]  /*5990*/  BSYNC B0 ;  /* 0x0000000000007941 */ /* 0x000fea0003800000 */
.L_x_214:
        /* <DEDUP_REMOVED lines=9> */
.L_x_217:
[----:B------:R-:W-:Y:S05]  /*5a30*/  BSYNC B0 ;  /* 0x0000000000007941 */ /* 0x000fea0003800000 */
.L_x_216:
        /* <DEDUP_REMOVED lines=9> */
.L_x_219:
[----:B------:R-:W-:Y:S05]  /*5ad0*/  BSYNC B0 ;  /* 0x0000000000007941 */ /* 0x000fea0003800000 */
.L_x_218:
        /* <DEDUP_REMOVED lines=9> */
.L_x_221:
[----:B------:R-:W-:Y:S05]  /*5b70*/  BSYNC B0 ;  /* 0x0000000000007941 */ /* 0x000fea0003800000 */
.L_x_220:
        /* <DEDUP_REMOVED lines=9> */
.L_x_223:
[----:B------:R-:W-:Y:S05]  /*5c10*/  BSYNC B0 ;  /* 0x0000000000007941 */ /* 0x000fea0003800000 */
.L_x_222:
        /* <DEDUP_REMOVED lines=9> */
.L_x_225:
[----:B------:R-:W-:Y:S05]  /*5cb0*/  BSYNC B0 ;  /* 0x0000000000007941 */ /* 0x000fea0003800000 */
.L_x_224:
        /* <DEDUP_REMOVED lines=9> */
.L_x_227:
[----:B------:R-:W-:Y:S05]  /*5d50*/  BSYNC B0 ;  /* 0x0000000000007941 */ /* 0x000fea0003800000 */
.L_x_226:
        /* <DEDUP_REMOVED lines=9> */
.L_x_229:
[----:B------:R-:W-:Y:S05]  /*5df0*/  BSYNC B0 ;  /* 0x0000000000007941 */ /* 0x000fea0003800000 */
.L_x_228:
        /* <DEDUP_REMOVED lines=9> */
.L_x_231:
[----:B------:R-:W-:Y:S05]  /*5e90*/  BSYNC B0 ;  /* 0x0000000000007941 */ /* 0x000fea0003800000 */
.L_x_230:
        /* <DEDUP_REMOVED lines=9> */
.L_x_233:
[----:B------:R-:W-:Y:S05]  /*5f30*/  BSYNC B0 ;  /* 0x0000000000007941 */ /* 0x000fea0003800000 */
.L_x_232:
        /* <DEDUP_REMOVED lines=9> */
.L_x_235:
[----:B------:R-:W-:Y:S05]  /*5fd0*/  BSYNC B0 ;  /* 0x0000000000007941 */ /* 0x000fea0003800000 */
.L_x_234:
        /* <DEDUP_REMOVED lines=9> */
.L_x_237:
[----:B------:R-:W-:Y:S05]  /*6070*/  BSYNC B0 ;  /* 0x0000000000007941 */ /* 0x000fea0003800000 */
.L_x_236:
        /* <DEDUP_REMOVED lines=9> */
.L_x_239:
[----:B------:R-:W-:Y:S05]  /*6110*/  BSYNC B0 ;  /* 0x0000000000007941 */ /* 0x000fea0003800000 */
.L_x_238:
        /* <DEDUP_REMOVED lines=9> */
.L_x_241:
[----:B------:R-:W-:Y:S05]  /*61b0*/  BSYNC B0 ;  /* 0x0000000000007941 */ /* 0x000fea0003800000 */
.L_x_240:
        /* <DEDUP_REMOVED lines=9> */
.L_x_243:
[----:B------:R-:W-:Y:S05]  /*6250*/  BSYNC B0 ;  /* 0x0000000000007941 */ /* 0x000fea0003800000 */
.L_x_242:
        /* <DEDUP_REMOVED lines=9> */
.L_x_245:
[----:B------:R-:W-:Y:S05]  /*62f0*/  BSYNC B0 ;  /* 0x0000000000007941 */ /* 0x000fea0003800000 */
.L_x_244:
        /* <DEDUP_REMOVED lines=9> */
.L_x_247:
[----:B------:R-:W-:Y:S05]  /*6390*/  BSYNC B0 ;  /* 0x0000000000007941 */ /* 0x000fea0003800000 */
.L_x_246:
        /* <DEDUP_REMOVED lines=9> */
.L_x_249:
[----:B------:R-:W-:Y:S05]  /*6430*/  BSYNC B0 ;  /* 0x0000000000007941 */ /* 0x000fea0003800000 */
.L_x_248:
        /* <DEDUP_REMOVED lines=9> */
.L_x_251:
[----:B------:R-:W-:Y:S05]  /*64d0*/  BSYNC B0 ;  /* 0x0000000000007941 */ /* 0x000fea0003800000 */
.L_x_250:
        /* <DEDUP_REMOVED lines=9> */
.L_x_253:
[----:B------:R-:W-:Y:S05]  /*6570*/  BSYNC B0 ;  /* 0x0000000000007941 */ /* 0x000fea0003800000 */
.L_x_252:
        /* <DEDUP_REMOVED lines=9> */
.L_x_255:
[----:B------:R-:W-:Y:S05]  /*6610*/  BSYNC B0 ;  /* 0x0000000000007941 */ /* 0x000fea0003800000 */
.L_x_254:
        /* <DEDUP_REMOVED lines=9> */
.L_x_257:
[----:B------:R-:W-:Y:S05]  /*66b0*/  BSYNC B0 ;  /* 0x0000000000007941 */ /* 0x000fea0003800000 */
.L_x_256:
        /* <DEDUP_REMOVED lines=9> */
.L_x_259:
[----:B------:R-:W-:Y:S05]  /*6750*/  BSYNC B0 ;  /* 0x0000000000007941 */ /* 0x000fea0003800000 */
.L_x_258:
        /* <DEDUP_REMOVED lines=9> */
.L_x_261:
[----:B------:R-:W-:Y:S05]  /*67f0*/  BSYNC B0 ;  /* 0x0000000000007941 */ /* 0x000fea0003800000 */
.L_x_260:
        /* <DEDUP_REMOVED lines=9> */
.L_x_263:
[----:B------:R-:W-:Y:S05]  /*6890*/  BSYNC B0 ;  /* 0x0000000000007941 */ /* 0x000fea0003800000 */
.L_x_262:
        /* <DEDUP_REMOVED lines=9> */
.L_x_265:
[----:B------:R-:W-:Y:S05]  /*6930*/  BSYNC B0 ;  /* 0x0000000000007941 */ /* 0x000fea0003800000 */
.L_x_264:
        /* <DEDUP_REMOVED lines=9> */
.L_x_267:
[----:B------:R-:W-:Y:S05]  /*69d0*/  BSYNC B0 ;  /* 0x0000000000007941 */ /* 0x000fea0003800000 */
.L_x_266:
[----:B01--45:R-:W-:Y:S01]  /*69e0*/  IMAD.U32 R2, R88, 0x10000, RZ ;  /* 0x0001000058027824 */ /* 0x033fe200078e00ff */
        /* <DEDUP_REMOVED lines=8> */
.L_x_269:
[----:B------:R-:W-:Y:S05]  /*6a70*/  BSYNC B0 ;  /* 0x0000000000007941 */ /* 0x000fea0003800000 */
.L_x_268:
[----:B0----5:R-:W-:Y:S01]  /*6a80*/  IMAD.U32 R2, R88, 0x10000, RZ ;  /* 0x0001000058027824 */ /* 0x021fe200078e00ff */
[----:B------:R-:W-:Y:S01]  /*6a90*/  ISETP.GT.AND P1, PT, R0, 0x79, P1 ;  /* 0x000000790000780c */ /* 0x000fe20000f24270 */
[----:B------:R-:W-:Y:S02]  /*6aa0*/  BSSY B0, `(.L_x_270) ;  /* 0x000000a000007945 */ /* 0x000fe40003800000 */
        /* <DEDUP_REMOVED lines=9> */
.L_x_271:
[----:B------:R-:W-:Y:S05]  /*6b40*/  BSYNC B0 ;  /* 0x0000000000007941 */ /* 0x000fea0003800000 */
.L_x_270:
[----:B-----5:R-:W-:-:S04]  /*6b50*/  IMAD.U32 R88, R88, 0x10000, RZ ;  /* 0x0001000058587824 */ /* 0x020fc800078e00ff */
[----:B------:R-:W-:-:S04]  /*6b60*/  FMUL R88, R88, R9 ;  /* 0x0000000958587220 */ /* 0x000fc80000400000 */
[----:B------:R-:W-:Y:S01]  /*6b70*/  FFMA R88, R87, R8, R88 ;  /* 0x0000000857587223 */ /* 0x000fe20000000058 */
[----:B------:R-:W-:Y:S06]  /*6b80*/  @!P1 EXIT ;  /* 0x000000000000994d */ /* 0x000fec0003800000 */
[----:B------:R-:W-:-:S05]  /*6b90*/  F2FP.BF16.F32.PACK_AB R88, RZ, R88 ;  /* 0x00000058ff58723e */ /* 0x000fca00000010ff */
[----:B------:R-:W-:Y:S01]  /*6ba0*/  STG.E.U16 desc[UR12][R6.64+0xf2], R88 ;  /* 0x0000f25806007986 */ /* 0x000fe2000c10150c */
[----:B------:R-:W-:Y:S05]  /*6bb0*/  EXIT ;  /* 0x000000000000794d */ /* 0x000fea0003800000 */
.L_x_21:
[----:B------:R-:W-:Y:S01]  /*6bc0*/  ULDC.64 UR4, c[0x0][0x650] ;  /* 0x0001940000047ab9 */ /* 0x000fe20000000a00 */
[-C--:B------:R-:W-:Y:S01]  /*6bd0*/  FMUL R88, R88, R8.reuse ;  /* 0x0000000858587220 */ /* 0x080fe20000400000 */
[----:B------:R-:W-:Y:S01]  /*6be0*/  LEA R2, P1, R14, UR4, 0x1 ;  /* 0x000000040e027c11 */ /* 0x000fe2000f8208ff */
[----:B------:R-:W-:Y:S01]  /*6bf0*/  IMAD.SHL.U32 R9, R21, 0x2, RZ ;  /* 0x0000000215097824 */ /* 0x000fe200078e00ff */
[----:B------:R-:W-:Y:S01]  /*6c00*/  ISETP.GT.AND P3, PT, R10, 0x8, PT ;  /* 0x000000080a00780c */ /* 0x000fe20003f64270 */
[-C--:B------:R-:W-:Y:S01]  /*6c10*/  FMUL R89, R89, R8.reuse ;  /* 0x0000000859597220 */ /* 0x080fe20000400000 */
[----:B------:R-:W-:Y:S01]  /*6c20*/  LEA.HI.X R3, R14, UR5, R19, 0x1, P1 ;  /* 0x000000050e037c11 */ /* 0x000fe200088f0c13 */
[----:B------:R-:W-:Y:S01]  /*6c30*/  FMUL R90, R90, R8 ;  /* 0x000000085a5a7220 */ /* 0x000fe20000400000 */
[----:B------:R-:W-:Y:S01]  /*6c40*/  F2FP.BF16.F32.PACK_AB R88, RZ, R88 ;  /* 0x00000058ff58723e */ /* 0x000fe200000010ff */
[-C--:B------:R-:W-:Y:S01]  /*6c50*/  FMUL R91, R91, R8.reuse ;  /* 0x000000085b5b7220 */ /* 0x080fe20000400000 */
[----:B------:R-:W-:Y:S01]  /*6c60*/  ISETP.GT.AND P4, PT, R0, 0x1, P2 ;  /* 0x000000010000780c */ /* 0x000fe20001784270 */
[-C--:B------:R-:W-:Y:S01]  /*6c70*/  FMUL R92, R92, R8.reuse ;  /* 0x000000085c5c7220 */ /* 0x080fe20000400000 */
[----:B------:R-:W-:Y:S01]  /*6c80*/  ISETP.GT.AND P1, PT, R0, RZ, P3 ;  /* 0x000000ff0000720c */ /* 0x000fe20001f24270 */
[----:B------:R-:W-:Y:S01]  /*6c90*/  @P0 STG.E.U16 desc[UR12][R2.64], R88 ;  /* 0x0000005802000986 */ /* 0x000fe2000c10150c */
[----:B------:R-:W-:Y:S01]  /*6ca0*/  SHF.L.U64.HI R7, R21, 0x1, R20 ;  /* 0x0000000115077819 */ /* 0x000fe20000010214 */
[----:B------:R-:W-:Y:S01]  /*6cb0*/  FMUL R93, R93, R8 ;  /* 0x000000085d5d7220 */ /* 0x000fe20000400000 */
[----:B------:R-:W-:Y:S01]  /*6cc0*/  IADD3 R4, P0, R9, R2, RZ ;  /* 0x0000000209047210 */ /* 0x000fe20007f1e0ff */
[-C--:B------:R-:W-:Y:S01]  /*6cd0*/  FMUL R94, R94, R8.reuse ;  /* 0x000000085e5e7220 */ /* 0x080fe20000400000 */
[----:B------:R-:W-:Y:S01]  /*6ce0*/  F2FP.BF16.F32.PACK_AB R89, RZ, R89 ;  /* 0x00000059ff59723e */ /* 0x000fe200000010ff */
[----:B------:R-:W-:Y:S01]  /*6cf0*/  FMUL R95, R95, R8 ;  /* 0x000000085f5f7220 */ /* 0x000fe20000400000 */
[----:B------:R-:W-:Y:S01]  /*6d00*/  F2FP.BF16.F32.PACK_AB R90, RZ, R90 ;  /* 0x0000005aff5a723e */ /* 0x000fe200000010ff */
[----:B------:R-:W-:Y:S01]  /*6d10*/  IMAD.X R5, R7, 0x1, R3, P0 ;  /* 0x0000000107057824 */ /* 0x000fe200000e0603 */
[C---:B------:R-:W-:Y:S01]  /*6d20*/  ISETP.GT.AND P5, PT, R0.reuse, 0x8, P2 ;  /* 0x000000080000780c */ /* 0x040fe200017a4270 */
[----:B------:R-:W-:Y:S01]  /*6d30*/  @P4 STG.E.U16 desc[UR12][R2.64+0x2], R89 ;  /* 0x0000025902004986 */ /* 0x000fe2000c10150c */
[----:B------:R-:W-:Y:S01]  /*6d40*/  ISETP.GT.AND P4, PT, R0, 0x1, P3 ;  /* 0x000000010000780c */ /* 0x000fe20001f84270 */
[-C--:B------:R-:W-:Y:S01]  /*6d50*/  FMUL R96, R96, R8.reuse ;  /* 0x0000000860607220 */ /* 0x080fe20000400000 */
[----:B------:R-:W-:Y:S01]  /*6d60*/  F2FP.BF16.F32.PACK_AB R91, RZ, R91 ;  /* 0x0000005bff5b723e */ /* 0x000fe200000010ff */
[----:B------:R-:W-:Y:S01]  /*6d70*/  @P1 STG.E.U16 desc[UR12][R4.64], R90 ;  /* 0x0000005a04001986 */ /* 0x000fe2000c10150c */
[----:B------:R-:W-:Y:S01]  /*6d80*/  ISETP.GT.AND P1, PT, R0, 0x9, P2 ;  /* 0x000000090000780c */ /* 0x000fe20001724270 */
[----:B------:R-:W-:Y:S01]  /*6d90*/  FMUL R97, R97, R8 ;  /* 0x0000000861617220 */ /* 0x000fe20000400000 */
[----:B------:R-:W-:Y:S01]  /*6da0*/  F2FP.BF16.F32.PACK_AB R92, RZ, R92 ;  /* 0x0000005cff5c723e */ /* 0x000fe200000010ff */
[-C--:B------:R-:W-:Y:S01]  /*6db0*/  FMUL R98, R98, R8.reuse ;  /* 0x0000000862627220 */ /* 0x080fe20000400000 */
[----:B------:R-:W-:Y:S01]  /*6dc0*/  F2FP.BF16.F32.PACK_AB R93, RZ, R93 ;  /* 0x0000005dff5d723e */ /* 0x000fe200000010ff */
[-C--:B------:R-:W-:Y:S01]  /*6dd0*/  FMUL R99, R99, R8.reuse ;  /* 0x0000000863637220 */ /* 0x080fe20000400000 */
[----:B------:R-:W-:Y:S01]  /*6de0*/  ISETP.GT.AND P0, PT, R0, 0x8, P3 ;  /* 0x000000080000780c */ /* 0x000fe20001f04270 */
[----:B------:R-:W-:Y:S01]  /*6df0*/  FMUL R100, R100, R8 ;  /* 0x0000000864647220 */ /* 0x000fe20000400000 */
[----:B------:R-:W-:Y:S01]  /*6e00*/  F2FP.BF16.F32.PACK_AB R94, RZ, R94 ;  /* 0x0000005eff5e723e */ /* 0x000fe200000010ff */
[----:B------:R-:W-:Y:S01]  /*6e10*/  @P4 STG.E.U16 desc[UR12][R4.64+0x2], R91 ;  /* 0x0000025b04004986 */ /* 0x000fe2000c10150c */
[----:B------:R-:W-:Y:S01]  /*6e20*/  F2FP.BF16.F32.PACK_AB R95, RZ, R95 ;  /* 0x0000005fff5f723e */ /* 0x000fe200000010ff */
[-C--:B------:R-:W-:Y:S01]  /*6e30*/  FMUL R101, R101, R8.reuse ;  /* 0x0000000865657220 */ /* 0x080fe20000400000 */
[C---:B------:R-:W-:Y:S01]  /*6e40*/  ISETP.GT.AND P4, PT, R0.reuse, 0x10, P2 ;  /* 0x000000100000780c */ /* 0x040fe20001784270 */
[----:B------:R-:W-:Y:S01]  /*6e50*/  @P5 STG.E.U16 desc[UR12][R2.64+0x10], R92 ;  /* 0x0000105c02005986 */ /* 0x000fe2000c10150c */
[----:B------:R-:W-:Y:S01]  /*6e60*/  ISETP.GT.AND P5, PT, R0, 0x10, P3 ;  /* 0x000000100000780c */ /* 0x000fe20001fa4270 */
[----:B------:R-:W-:Y:S01]  /*6e70*/  FMUL R102, R102, R8 ;  /* 0x0000000866667220 */ /* 0x000fe20000400000 */
[----:B------:R-:W-:Y:S01]  /*6e80*/  F2FP.BF16.F32.PACK_AB R96, RZ, R96 ;  /* 0x00000060ff60723e */ /* 0x000fe200000010ff */
[----:B------:R-:W-:Y:S01]  /*6e90*/  @P1 STG.E.U16 desc[UR12][R2.64+0x12], R93 ;  /* 0x0000125d02001986 */ /* 0x000fe2000c10150c */
[C---:B------:R-:W-:Y:S01]  /*6ea0*/  ISETP.GT.AND P1, PT, R0.reuse, 0x9, P3 ;  /* 0x000000090000780c */ /* 0x040fe20001f24270 */
        /* <DEDUP_REMOVED lines=8> */
[----:B------:R-:W-:Y:S01]  /*6f30*/  FMUL R106, R106, R8 ;  /* 0x000000086a6a7220 */ /* 0x000fe20000400000 */
[----:B------:R-:W-:Y:S01]  /*6f40*/  F2FP.BF16.F32.PACK_AB R100, RZ, R100 ;  /* 0x00000064ff64723e */ /* 0x000fe200000010ff */
[-C--:B------:R-:W-:Y:S01]  /*6f50*/  FMUL R107, R107, R8.reuse ;  /* 0x000000086b6b7220 */ /* 0x080fe20000400000 */
[----:B------:R-:W-:Y:S01]  /*6f60*/  F2FP.BF16.F32.PACK_AB R101, RZ, R101 ;  /* 0x00000065ff65723e */ /* 0x000fe200000010ff */
        /* <DEDUP_REMOVED lines=21> */
[----:B------:R-:W-:Y:S01]  /*70c0*/  ISETP.GT.AND P4, PT, R0, 0x21, P2 ;  /* 0x000000210000780c */ /* 0x000fe20001784270 */
[-C--:B------:R-:W-:Y:S01]  /*70d0*/  FMUL R113, R113, R8.reuse ;  /* 0x0000000871717220 */ /* 0x080fe20000400000 */
[----:B------:R-:W-:Y:S01]  /*70e0*/  F2FP.BF16.F32.PACK_AB R107, RZ, R107 ;  /* 0x0000006bff6b723e */ /* 0x000fe200000010ff */
        /* <DEDUP_REMOVED lines=102> */
[-C--:B------:R-:W-:Y:S01]  /*7750*/  FMUL R144, R144, R8.reuse ;  /* 0x0000000890907220 */ /* 0x080fe20000400000 */
[----:B------:R-:W-:Y:S01]  /*7760*/  ISETP.GT.AND P6, PT, R0, 0x68, P3 ;  /* 0x000000680000780c */ /* 0x000fe20001fc4270 */
[----:B------:R-:W-:Y:S01]  /*7770*/  FMUL R145, R145, R8 ;  /* 0x0000000891917220 */ /* 0x000fe20000400000 */
[----:B------:R-:W-:Y:S01]  /*7780*/  F2FP.BF16.F32.PACK_AB R138, RZ, R138 ;  /* 0x0000008aff8a723e */ /* 0x000fe200000010ff */
[-C--:B------:R-:W-:Y:S01]  /*7790*/  FMUL R146, R146, R8.reuse ;  /* 0x0000000892927220 */ /* 0x080fe20000400000 */
[----:B------:R-:W-:Y:S01]  /*77a0*/  F2FP.BF16.F32.PACK_AB R139, RZ, R139 ;  /* 0x0000008bff8b723e */ /* 0x000fe200000010ff */
[----:B------:R-:W-:Y:S01]  /*77b0*/  @P1 STG.E.U16 desc[UR12][R4.64+0x80], R122 ;  /* 0x0000807a04001986 */ /* 0x000fe2000c10150c */
[C---:B------:R-:W-:Y:S01]  /*77c0*/  ISETP.GT.AND P1, PT, R0.reuse, 0x48, P3 ;  /* 0x000000480000780c */ /* 0x040fe20001f24270 */
[----:B------:R-:W-:Y:S01]  /*77d0*/  FMUL R147, R147, R8 ;  /* 0x0000000893937220 */ /* 0x000fe20000400000 */
[----:B------:R-:W-:Y:S01]  /*77e0*/  F2FP.BF16.F32.PACK_AB R140, RZ, R140 ;  /* 0x0000008cff8c723e */ /* 0x000fe200000010ff */
[----:B------:R-:W-:Y:S01]  /*77f0*/  @P4 STG.E.U16 desc[UR12][R4.64+0x82], R123 ;  /* 0x0000827b04004986 */ /* 0x000fe2000c10150c */
[----:B------:R-:W-:Y:S01]  /*7800*/  ISETP.GT.AND P4, PT, R0, 0x49, P3 ;  /* 0x000000490000780c */ /* 0x000fe20001f84270 */
[----:B------:R-:W-:Y:S01]  /*7810*/  FMUL R148, R148, R8 ;  /* 0x0000000894947220 */ /* 0x000fe20000400000 */
[----:B------:R-:W-:Y:S01]  /*7820*/  F2FP.BF16.F32.PACK_AB R141, RZ, R141 ;  /* 0x0000008dff8d723e */ /* 0x000fe200000010ff */
[----:B------:R-:W-:Y:S01]  /*7830*/  @P0 STG.E.U16 desc[UR12][R2.64+0x90], R124 ;  /* 0x0000907c02000986 */ /* 0x000fe2000c10150c */
[----:B------:R-:W-:Y:S01]  /*7840*/  ISETP.GT.AND P0, PT, R0, 0x50, P3 ;  /* 0x000000500000780c */ /* 0x000fe20001f04270 */
[----:B------:R-:W-:Y:S01]  /*7850*/  IMAD.SHL.U32 R15, R16, 0x2, RZ ;  /* 0x00000002100f7824 */ /* 0x000fe200078e00ff */
        /* <DEDUP_REMOVED lines=26> */
[----:B------:R-:W-:Y:S01]  /*7a00*/  SHF.L.U64.HI R13, R16, 0x1, R11 ;  /* 0x00000001100d7819 */ /* 0x000fe2000001020b */
[-C--:B------:R-:W-:Y:S01]  /*7a10*/  FMUL R28, R28, R8.reuse ;  /* 0x000000081c1c7220 */ /* 0x080fe20000400000 */
[----:B------:R-:W-:Y:S01]  /*7a20*/  F2FP.BF16.F32.PACK_AB R149, RZ, R149 ;  /* 0x00000095ff95723e */ /* 0x000fe200000010ff */
        /* <DEDUP_REMOVED lines=31> */
[----:B------:R-:W-:Y:S01]  /*7c20*/  ISETP.GT.AND P5, PT, R0, 0x69, P2 ;  /* 0x000000690000780c */ /* 0x000fe200017a4270 */
[-C--:B------:R-:W-:Y:S01]  /*7c30*/  FMUL R38, R38, R8.reuse ;  /* 0x0000000826267220 */ /* 0x080fe20000400000 */
[----:B------:R-:W-:Y:S01]  /*7c40*/  F2FP.BF16.F32.PACK_AB R31, RZ, R31 ;  /* 0x0000001fff1f723e */ /* 0x000fe200000010ff */
[----:B------:R-:W-:Y:S01]  /*7c50*/  @P1 STG.E.U16 desc[UR12][R4.64+0xc0], R138 ;  /* 0x0000c08a04001986 */ /* 0x000fe2000c10150c */
[C---:B------:R-:W-:Y:S01]  /*7c60*/  ISETP.GT.AND P1, PT, R10.reuse, 0x40, PT ;  /* 0x000000400a00780c */ /* 0x040fe20003f24270 */
[----:B------:R-:W-:Y:S01]  /*7c70*/  FMUL R39, R39, R8 ;  /* 0x0000000827277220 */ /* 0x000fe20000400000 */
[----:B------:R-:W-:Y:S01]  /*7c80*/  F2FP.BF16.F32.PACK_AB R32, RZ, R32 ;  /* 0x00000020ff20723e */ /* 0x000fe200000010ff */
[----:B------:R-:W-:Y:S01]  /*7c90*/  @P0 STG.E.U16 desc[UR12][R4.64+0xc2], R139 ;  /* 0x0000c28b04000986 */ /* 0x000fe2000c10150c */
[----:B------:R-:W-:Y:S01]  /*7ca0*/  ISETP.GT.AND P0, PT, R10, 0x48, PT ;  /* 0x000000480a00780c */ /* 0x000fe20003f04270 */
        /* <DEDUP_REMOVED lines=17> */
[C---:B------:R-:W-:Y:S01]  /*7dc0*/  ISETP.GT.AND P4, PT, R0.reuse, 0x78, P2 ;  /* 0x000000780000780c */ /* 0x040fe20001784270 */
[-C--:B------:R-:W-:Y:S01]  /*7dd0*/  FMUL R45, R45, R8.reuse ;  /* 0x000000082d2d7220 */ /* 0x080fe20000400000 */
[C---:B------:R-:W-:Y:S01]  /*7de0*/  ISETP.GT.AND P2, PT, R0.reuse, 0x79, P2 ;  /* 0x000000790000780c */ /* 0x040fe20001744270 */
        /* <DEDUP_REMOVED lines=15> */
[----:B------:R-:W-:Y:S01]  /*7ee0*/  IADD3 R10, P5, R15, R2, RZ ;  /* 0x000000020f0a7210 */ /* 0x000fe20007fbe0ff */
[----:B------:R-:W-:Y:S01]  /*7ef0*/  FMUL R51, R51, R8 ;  /* 0x0000000833337220 */ /* 0x000fe20000400000 */
[----:B------:R-:W-:Y:S01]  /*7f00*/  F2FP.BF16.F32.PACK_AB R43, RZ, R43 ;  /* 0x0000002bff2b723e */ /* 0x000fe200000010ff */
[----:B------:R-:W-:Y:S01]  /*7f10*/  @P6 STG.E.U16 desc[UR12][R4.64+0xe2], R147 ;  /* 0x0000e29304006986 */ /* 0x000fe2000c10150c */
[----:B------:R-:W-:Y:S01]  /*7f20*/  F2FP.BF16.F32.PACK_AB R44, RZ, R44 ;  /* 0x0000002cff2c723e */ /* 0x000fe200000010ff */
[----:B------:R-:W-:Y:S01]  /*7f30*/  IMAD.X R11, R13, 0x1, R3, P5 ;  /* 0x000000010d0b7824 */ /* 0x000fe200028e0603 */
[----:B------:R-:W-:Y:S01]  /*7f40*/  IADD3 R12, P5, P6, R9, R2, R15 ;  /* 0x00000002090c7210 */ /* 0x000fe20007ebe00f */
[----:B------:R-:W-:Y:S01]  /*7f50*/  @P4 STG.E.U16 desc[UR12][R2.64+0xf0], R148 ;  /* 0x0000f09402004986 */ /* 0x000fe2000c10150c */
[----:B------:R-:W-:Y:S01]  /*7f60*/  ISETP.GT.AND P4, PT, R0, 0x78, P3 ;  /* 0x000000780000780c */ /* 0x000fe20001f84270 */
[-C--:B------:R-:W-:Y:S01]  /*7f70*/  FMUL R52, R52, R8.reuse ;  /* 0x0000000834347220 */ /* 0x080fe20000400000 */
[C---:B------:R-:W-:Y:S01]  /*7f80*/  ISETP.GT.AND P3, PT, R0.reuse, 0x79, P3 ;  /* 0x000000790000780c */ /* 0x040fe20001f64270 */
[----:B------:R0:W-:Y:S01]  /*7f90*/  @P2 STG.E.U16 desc[UR12][R2.64+0xf2], R149 ;  /* 0x0000f29502002986 */ /* 0x0001e2000c10150c */
[----:B------:R-:W-:Y:S01]  /*7fa0*/  IADD3.X R13, R7, R3, R13, P5, P6 ;  /* 0x00000003070d7210 */ /* 0x000fe20002fec40d */
[-C--:B------:R-:W-:Y:S01]  /*7fb0*/  FMUL R53, R53, R8.reuse ;  /* 0x0000000835357220 */ /* 0x080fe20000400000 */
[----:B------:R-:W-:Y:S01]  /*7fc0*/  ISETP.GT.AND P5, PT, R0, 0x1, P1 ;  /* 0x000000010000780c */ /* 0x000fe20000fa4270 */
[-C--:B------:R-:W-:Y:S01]  /*7fd0*/  FMUL R54, R54, R8.reuse ;  /* 0x0000000836367220 */ /* 0x080fe20000400000 */
[----:B------:R-:W-:Y:S01]  /*7fe0*/  ISETP.GT.AND P2, PT, R0, RZ, P0 ;  /* 0x000000ff0000720c */ /* 0x000fe20000744270 */
[-C--:B------:R-:W-:Y:S01]  /*7ff0*/  FMUL R55, R55, R8.reuse ;  /* 0x0000000837377220 */ /* 0x080fe20000400000 */
[----:B------:R-:W-:Y:S01]  /*8000*/  F2FP.BF16.F32.PACK_AB R45, RZ, R45 ;  /* 0x0000002dff2d723e */ /* 0x000fe200000010ff */
[----:B------:R-:W-:Y:S01]  /*8010*/  FMUL R56, R56, R8 ;  /* 0x0000000838387220 */ /* 0x000fe20000400000 */
[----:B------:R-:W-:Y:S01]  /*8020*/  F2FP.BF16.F32.PACK_AB R46, RZ, R46 ;  /* 0x0000002eff2e723e */ /* 0x000fe200000010ff */
[----:B------:R-:W-:Y:S01]  /*8030*/  FMUL R57, R57, R8 ;  /* 0x0000000839397220 */ /* 0x000fe20000400000 */
[----:B------:R-:W-:Y:S01]  /*8040*/  F2FP.BF16.F32.PACK_AB R47, RZ, R47 ;  /* 0x0000002fff2f723e */ /* 0x000fe200000010ff */
[----:B0-----:R-:W-:Y:S01]  /*8050*/  @P4 IMAD.MOV.U32 R2, RZ, RZ, R4 ;  /* 0x000000ffff024224 */ /* 0x001fe200078e0004 */
[----:B------:R-:W-:Y:S01]  /*8060*/  F2FP.BF16.F32.PACK_AB R48, RZ, R48 ;  /* 0x00000030ff30723e */ /* 0x000fe200000010ff */
[----:B------:R-:W-:Y:S01]  /*8070*/  @P4 IMAD.MOV.U32 R3, RZ, RZ, R5 ;  /* 0x000000ffff034224 */ /* 0x000fe200078e0005 */
[----:B------:R-:W-:Y:S01]  /*8080*/  F2FP.BF16.F32.PACK_AB R49, RZ, R49 ;  /* 0x00000031ff31723e */ /* 0x000fe200000010ff */
[----:B------:R-:W-:Y:S01]  /*8090*/  FMUL R58, R58, R8 ;  /* 0x000000083a3a7220 */ /* 0x000fe20000400000 */
[----:B------:R-:W-:Y:S01]  /*80a0*/  F2FP.BF16.F32.PACK_AB R50, RZ, R50 ;  /* 0x00000032ff32723e */ /* 0x000fe200000010ff */
[-C--:B------:R-:W-:Y:S01]  /*80b0*/  FMUL R59, R59, R8.reuse ;  /* 0x000000083b3b7220 */ /* 0x080fe20000400000 */
[----:B------:R0:W-:Y:S01]  /*80c0*/  @P4 STG.E.U16 desc[UR12][R2.64+0xf0], R150 ;  /* 0x0000f09602004986 */ /* 0x0001e2000c10150c */
[----:B------:R-:W-:Y:S01]  /*80d0*/  ISETP.GT.AND P4, PT, R0, RZ, P1 ;  /* 0x000000ff0000720c */ /* 0x000fe20000f84270 */
[-C--:B------:R-:W-:Y:S01]  /*80e0*/  FMUL R60, R60, R8.reuse ;  /* 0x000000083c3c7220 */ /* 0x080fe20000400000 */
[----:B------:R-:W-:Y:S01]  /*80f0*/  F2FP.BF16.F32.PACK_AB R51, RZ, R51 ;  /* 0x00000033ff33723e */ /* 0x000fe200000010ff */
[----:B------:R-:W-:Y:S01]  /*8100*/  @P3 STG.E.U16 desc[UR12][R4.64+0xf2], R151 ;  /* 0x0000f29704003986 */ /* 0x000fe2000c10150c */
[----:B------:R-:W-:Y:S01]  /*8110*/  IADD3 R6, P3, R10, R9, RZ ;  /* 0x000000090a067210 */ /* 0x000fe20007f7e0ff */
[----:B------:R-:W-:Y:S01]  /*8120*/  FMUL R61, R61, R8 ;  /* 0x000000083d3d7220 */ /* 0x000fe20000400000 */
[----:B------:R-:W-:Y:S01]  /*8130*/  F2FP.BF16.F32.PACK_AB R52, RZ, R52 ;  /* 0x00000034ff34723e */ /* 0x000fe200000010ff */
[----:B------:R-:W-:Y:S01]  /*8140*/  @P5 STG.E.U16 desc[UR12][R10.64+0x2], R25 ;  /* 0x000002190a005986 */ /* 0x000fe2000c10150c */
[C---:B------:R-:W-:Y:S01]  /*8150*/  ISETP.GT.AND P5, PT, R0.reuse, 0x9, P1 ;  /* 0x000000090000780c */ /* 0x040fe20000fa4270 */
[----:B------:R-:W-:Y:S01]  /*8160*/  IMAD.X R7, R11, 0x1, R7, P3 ;  /* 0x000000010b077824 */ /* 0x000fe200018e0607 */
        /* <DEDUP_REMOVED lines=13> */
[----:B0-----:R-:W-:Y:S01]  /*8240*/  @P3 IMAD.MOV.U32 R2, RZ, RZ, R6 ;  /* 0x000000ffff023224 */ /* 0x001fe200078e0006 */
[----:B------:R-:W-:Y:S01]  /*8250*/  F2FP.BF16.F32.PACK_AB R57, RZ, R57 ;  /* 0x00000039ff39723e */ /* 0x000fe200000010ff */
[----:B------:R-:W-:Y:S01]  /*8260*/  @P3 IMAD.MOV.U32 R3, RZ, RZ, R7 ;  /* 0x000000ffff033224 */ /* 0x000fe200078e0007 */
[----:B------:R-:W-:Y:S01]  /*8270*/  F2FP.BF16.F32.PACK_AB R58, RZ, R58 ;  /* 0x0000003aff3a723e */ /* 0x000fe200000010ff */
[-C--:B------:R-:W-:Y:S01]  /*8280*/  FMUL R66, R66, R8.reuse ;  /* 0x0000000842427220 */ /* 0x080fe20000400000 */
[----:B------:R-:W-:Y:S01]  /*8290*/  F2FP.BF16.F32.PACK_AB R59, RZ, R59 ;  /* 0x0000003bff3b723e */ /* 0x000fe200000010ff */
[-C--:B------:R-:W-:Y:S01]  /*82a0*/  FMUL R67, R67, R8.reuse ;  /* 0x0000000843437220 */ /* 0x080fe20000400000 */
[----:B------:R0:W-:Y:S01]  /*82b0*/  @P3 STG.E.U16 desc[UR12][R2.64+0x2], R27 ;  /* 0x0000021b02003986 */ /* 0x0001e2000c10150c */
        /* <DEDUP_REMOVED lines=21> */
[----:B------:R-:W-:Y:S01]  /*8410*/  FMUL R73, R73, R8 ;  /* 0x0000000849497220 */ /* 0x000fe20000400000 */
[----:B------:R-:W-:Y:S01]  /*8420*/  F2FP.BF16.F32.PACK_AB R65, RZ, R65 ;  /* 0x00000041ff41723e */ /* 0x000fe200000010ff */
[----:B------:R-:W-:Y:S01]  /*8430*/  @P5 STG.E.U16 desc[UR12][R10.64+0x22], R33 ;  /* 0x000022210a005986 */ /* 0x000fe2000c10150c */
[----:B------:R-:W-:Y:S01]  /*8440*/  ISETP.GT.AND P5, PT, R0, 0x19, P1 ;  /* 0x000000190000780c */ /* 0x000fe20000fa4270 */
[--C-:B0-----:R-:W-:Y:S01]  /*8450*/  @P2 IMAD.MOV.U32 R2, RZ, RZ, R12.reuse ;  /* 0x000000ffff022224 */ /* 0x101fe200078e000c */
[----:B------:R-:W-:Y:S01]  /*8460*/  F2FP.BF16.F32.PACK_AB R66, RZ, R66 ;  /* 0x00000042ff42723e */ /* 0x000fe200000010ff */
[--C-:B------:R-:W-:Y:S01]  /*8470*/  @P2 IMAD.MOV.U32 R3, RZ, RZ, R13.reuse ;  /* 0x000000ffff032224 */ /* 0x100fe200078e000d */
[----:B------:R-:W-:Y:S01]  /*8480*/  F2FP.BF16.F32.PACK_AB R67, RZ, R67 ;  /* 0x00000043ff43723e */ /* 0x000fe200000010ff */
[----:B------:R-:W-:Y:S01]  /*8490*/  FMUL R74, R74, R8 ;  /* 0x000000084a4a7220 */ /* 0x000fe20000400000 */
[----:B------:R-:W-:Y:S01]  /*84a0*/  F2FP.BF16.F32.PACK_AB R68, RZ, R68 ;  /* 0x00000044ff44723e */ /* 0x000fe200000010ff */
[-C--:B------:R-:W-:Y:S01]  /*84b0*/  FMUL R75, R75, R8.reuse ;  /* 0x000000084b4b7220 */ /* 0x080fe20000400000 */
[----:B------:R0:W-:Y:S01]  /*84c0*/  @P2 STG.E.U16 desc[UR12][R2.64+0x20], R34 ;  /* 0x0000202202002986 */ /* 0x0001e2000c10150c */
        /* <DEDUP_REMOVED lines=9> */
[----:B------:R-:W-:Y:S01]  /*8560*/  FMUL R80, R80, R8 ;  /* 0x0000000850507220 */ /* 0x000fe20000400000 */
[----:B------:R-:W-:Y:S01]  /*8570*/  F2FP.BF16.F32.PACK_AB R73, RZ, R73 ;  /* 0x00000049ff49723e */ /* 0x000fe200000010ff */
[--C-:B0-----:R-:W-:Y:S01]  /*8580*/  @P3 IMAD.MOV.U32 R2, RZ, RZ, R12.reuse ;  /* 0x000000ffff023224 */ /* 0x101fe200078e000c */
[----:B------:R-:W-:Y:S01]  /*8590*/  F2FP.BF16.F32.PACK_AB R74, RZ, R74 ;  /* 0x0000004aff4a723e */ /* 0x000fe200000010ff */
[--C-:B------:R-:W-:Y:S01]  /*85a0*/  @P3 IMAD.MOV.U32 R3, RZ, RZ, R13.reuse ;  /* 0x000000ffff033224 */ /* 0x100fe200078e000d */
[----:B------:R-:W-:Y:S01]  /*85b0*/  ISETP.GT.AND P6, PT, R0, 0x68, P0 ;  /* 0x000000680000780c */ /* 0x000fe200007c4270 */
[-C--:B------:R-:W-:Y:S01]  /*85c0*/  FMUL R81, R81, R8.reuse ;  /* 0x0000000851517220 */ /* 0x080fe20000400000 */
[----:B------:R-:W-:Y:S01]  /*85d0*/  F2FP.BF16.F32.PACK_AB R75, RZ, R75 ;  /* 0x0000004bff4b723e */ /* 0x000fe200000010ff */
[-C--:B------:R-:W-:Y:S01]  /*85e0*/  FMUL R82, R82, R8.reuse ;  /* 0x0000000852527220 */ /* 0x080fe20000400000 */
[----:B------:R0:W-:Y:S01]  /*85f0*/  @P3 STG.E.U16 desc[UR12][R2.64+0x22], R35 ;  /* 0x0000222302003986 */ /* 0x0001e2000c10150c */
        /* <DEDUP_REMOVED lines=17> */
[----:B------:R-:W-:Y:S01]  /*8710*/  FMUL R8, R87, R8 ;  /* 0x0000000857087220 */ /* 0x000fe20000400000 */
[----:B------:R0:W-:Y:S01]  /*8720*/  @P2 STG.E.U16 desc[UR12][R2.64+0x30], R38 ;  /* 0x0000302602002986 */ /* 0x0001e2000c10150c */
[----:B------:R-:W-:-:S02]  /*8730*/  ISETP.GT.AND P2, PT, R0, 0x20, P0 ;  /* 0x000000200000780c */ /* 0x000fc40000744270 */
[----:B------:R-:W-:Y:S02]  /*8740*/  F2FP.BF16.F32.PACK_AB R82, RZ, R82 ;  /* 0x00000052ff52723e */ /* 0x000fe400000010ff */
[----:B------:R-:W-:Y:S02]  /*8750*/  F2FP.BF16.F32.PACK_AB R83, RZ, R83 ;  /* 0x00000053ff53723e */ /* 0x000fe400000010ff */
[----:B------:R-:W-:Y:S02]  /*8760*/  F2FP.BF16.F32.PACK_AB R84, RZ, R84 ;  /* 0x00000054ff54723e */ /* 0x000fe400000010ff */
[----:B------:R-:W-:Y:S02]  /*8770*/  F2FP.BF16.F32.PACK_AB R85, RZ, R85 ;  /* 0x00000055ff55723e */ /* 0x000fe400000010ff */
[----:B------:R-:W-:Y:S01]  /*8780*/  F2FP.BF16.F32.PACK_AB R86, RZ, R86 ;  /* 0x00000056ff56723e */ /* 0x000fe200000010ff */
[----:B0-----:R-:W-:Y:S02]  /*8790*/  @P3 IMAD.MOV.U32 R2, RZ, RZ, R12 ;  /* 0x000000ffff023224 */ /* 0x001fe400078e000c */
[----:B------:R-:W-:-:S05]  /*87a0*/  @P3 IMAD.MOV.U32 R3, RZ, RZ, R13 ;  /* 0x000000ffff033224 */ /* 0x000fca00078e000d */
[----:B------:R0:W-:Y:S01]  /*87b0*/  @P3 STG.E.U16 desc[UR12][R2.64+0x32], R39 ;  /* 0x0000322702003986 */ /* 0x0001e2000c10150c */
[----:B------:R-:W-:-:S03]  /*87c0*/  ISETP.GT.AND P3, PT, R0, 0x21, P0 ;  /* 0x000000210000780c */ /* 0x000fc60000764270 */
[----:B------:R-:W-:Y:S01]  /*87d0*/  @P4 STG.E.U16 desc[UR12][R10.64+0x40], R40 ;  /* 0x000040280a004986 */ /* 0x000fe2000c10150c */
[----:B------:R-:W-:-:S03]  /*87e0*/  ISETP.GT.AND P4, PT, R0, 0x28, P1 ;  /* 0x000000280000780c */ /* 0x000fc60000f84270 */
[----:B------:R-:W-:Y:S01]  /*87f0*/  @P5 STG.E.U16 desc[UR12][R10.64+0x42], R41 ;  /* 0x000042290a005986 */ /* 0x000fe2000c10150c */
[----:B------:R-:W-:Y:S01]  /*8800*/  ISETP.GT.AND P5, PT, R0, 0x29, P1 ;  /* 0x000000290000780c */ /* 0x000fe20000fa4270 */
[----:B0-----:R-:W-:Y:S02]  /*8810*/  @P2 IMAD.MOV.U32 R2, RZ, RZ, R12 ;  /* 0x000000ffff022224 */ /* 0x001fe400078e000c */
[----:B------:R-:W-:-:S05]  /*8820*/  @P2 IMAD.MOV.U32 R3, RZ, RZ, R13 ;  /* 0x000000ffff032224 */ /* 0x000fca00078e000d */
[----:B------:R0:W-:Y:S01]  /*8830*/  @P2 STG.E.U16 desc[UR12][R2.64+0x40], R42 ;  /* 0x0000402a02002986 */ /* 0x0001e2000c10150c */
[----:B------:R-:W-:Y:S01]  /*8840*/  ISETP.GT.AND P2, PT, R0, 0x28, P0 ;  /* 0x000000280000780c */ /* 0x000fe20000744270 */
        /* <DEDUP_REMOVED lines=111> */
[C---:B------:R-:W-:Y:S02]  /*8f40*/  ISETP.GT.AND P3, PT, R0.reuse, 0x78, P1 ;  /* 0x000000780000780c */ /* 0x040fe40000f64270 */
[C---:B------:R-:W-:Y:S01]  /*8f50*/  ISETP.GT.AND P1, PT, R0.reuse, 0x79, P1 ;  /* 0x000000790000780c */ /* 0x040fe20000f24270 */
[----:B------:R-:W-:Y:S01]  /*8f60*/  @P4 STG.E.U16 desc[UR12][R10.64+0xe0], R80 ;  /* 0x0000e0500a004986 */ /* 0x000fe2000c10150c */
[C---:B------:R-:W-:Y:S02]  /*8f70*/  ISETP.GT.AND P4, PT, R0.reuse, 0x71, P0 ;  /* 0x000000710000780c */ /* 0x040fe40000784270 */
[----:B------:R-:W-:Y:S01]  /*8f80*/  ISETP.GT.AND P0, PT, R0, 0x79, P0 ;  /* 0x000000790000780c */ /* 0x000fe20000704270 */
[----:B------:R-:W-:Y:S01]  /*8f90*/  @P2 STG.E.U16 desc[UR12][R10.64+0xe2], R81 ;  /* 0x0000e2510a002986 */ /* 0x000fe2000c10150c */
[----:B0-----:R-:W-:Y:S02]  /*8fa0*/  @P5 IMAD.MOV.U32 R2, RZ, RZ, R12 ;  /* 0x000000ffff025224 */ /* 0x001fe400078e000c */
[----:B------:R-:W-:-:S05]  /*8fb0*/  @P5 IMAD.MOV.U32 R3, RZ, RZ, R13 ;  /* 0x000000ffff035224 */ /* 0x000fca00078e000d */
[----:B------:R0:W-:Y:S02]  /*8fc0*/  @P5 STG.E.U16 desc[UR12][R2.64+0xe0], R82 ;  /* 0x0000e05202005986 */ /* 0x0001e4000c10150c */
[----:B0-----:R-:W-:Y:S02]  /*8fd0*/  @P4 IMAD.MOV.U32 R2, RZ, RZ, R12 ;  /* 0x000000ffff024224 */ /* 0x001fe400078e000c */
[----:B------:R-:W-:-:S05]  /*8fe0*/  @P4 IMAD.MOV.U32 R3, RZ, RZ, R13 ;  /* 0x000000ffff034224 */ /* 0x000fca00078e000d */
[----:B------:R0:W-:Y:S04]  /*8ff0*/  @P4 STG.E.U16 desc[UR12][R2.64+0xe2], R83 ;  /* 0x0000e25302004986 */ /* 0x0001e8000c10150c */
[----:B------:R1:W-:Y:S04]  /*9000*/  @P3 STG.E.U16 desc[UR12][R10.64+0xf0], R84 ;  /* 0x0000f0540a003986 */ /* 0x0003e8000c10150c */
[----:B------:R1:W-:Y:S01]  /*9010*/  @P1 STG.E.U16 desc[UR12][R10.64+0xf2], R85 ;  /* 0x0000f2550a001986 */ /* 0x0003e2000c10150c */
[----:B0-----:R-:W-:Y:S02]  /*9020*/  @P6 IMAD.MOV.U32 R2, RZ, RZ, R12 ;  /* 0x000000ffff026224 */ /* 0x001fe400078e000c */
[----:B------:R-:W-:-:S05]  /*9030*/  @P6 IMAD.MOV.U32 R3, RZ, RZ, R13 ;  /* 0x000000ffff036224 */ /* 0x000fca00078e000d */
[----:B------:R1:W-:Y:S01]  /*9040*/  @P6 STG.E.U16 desc[UR12][R2.64+0xf0], R86 ;  /* 0x0000f05602006986 */ /* 0x0003e2000c10150c */
[----:B------:R-:W-:Y:S05]  /*9050*/  @!P0 EXIT ;  /* 0x000000000000894d */ /* 0x000fea0003800000 */
[----:B------:R-:W-:-:S05]  /*9060*/  F2FP.BF16.F32.PACK_AB R8, RZ, R8 ;  /* 0x00000008ff08723e */ /* 0x000fca00000010ff */
[----:B------:R-:W-:Y:S01]  /*9070*/  STG.E.U16 desc[UR12][R12.64+0xf2], R8 ;  /* 0x0000f2080c007986 */ /* 0x000fe2000c10150c */
[----:B------:R-:W-:Y:S05]  /*9080*/  EXIT ;  /* 0x000000000000794d */ /* 0x000fea0003800000 */
.L_x_9:
[----:B------:R-:W-:-:S13]  /*9090*/  ISETP.NE.AND P0, PT, R4, RZ, PT ;  /* 0x000000ff0400720c */ /* 0x000fda0003f05270 */
[----:B------:R-:W-:Y:S05]  /*90a0*/  @P0 EXIT ;  /* 0x000000000000094d */ /* 0x000fea0003800000 */
[----:B------:R-:W-:Y:S01]  /*90b0*/  ELECT P0, URZ, PT ;  /* 0x00000000003f782f */ /* 0x000fe20003800000 */
[----:B------:R-:W-:-:S12]  /*90c0*/  BSSY B0, `(.L_x_272) ;  /* 0x0000083000007945 */ /* 0x000fd80003800000 */
[----:B------:R-:W-:Y:S05]  /*90d0*/  @!P0 BRA `(.L_x_273) ;  /* 0x0000000800048947 */ /* 0x000fea0003800000 */
[----:B------:R-:W-:Y:S02]  /*90e0*/  ISETP.GE.AND P0, PT, R2, 0x1, PT ;  /* 0x000000010200780c */ /* 0x000fe40003f06270 */
[----:B------:R-:W-:-:S04]  /*90f0*/  SHF.R.S32.HI R3, RZ, 0x1f, R6 ;  /* 0x0000001fff037819 */ /* 0x000fc80000011406 */
[----:B------:R-:W-:-:S07]  /*9100*/  LEA.HI R4, R3, R6, RZ, 0x7 ;  /* 0x0000000603047211 */ /* 0x000fce00078f38ff */
[----:B------:R-:W-:Y:S05]  /*9110*/  @!P0 BRA `(.L_x_273) ;  /* 0x0000000400f48947 */ /* 0x000fea0003800000 */
[----:B------:R-:W2:Y:S01]  /*9120*/  S2R R3, SR_CTAID.X ;  /* 0x0000000000037919 */ /* 0x000ea20000002500 */
[----:B------:R-:W-:Y:S01]  /*9130*/  LOP3.LUT R5, R4, 0xffffff80, RZ, 0xc0, !PT ;  /* 0xffffff8004057812 */ /* 0x000fe200078ec0ff */
[----:B------:R-:W-:Y:S01]  /*9140*/  ULDC UR4, c[0x0][0x384] ;  /* 0x0000e10000047ab9 */ /* 0x000fe20000000800 */
[C---:B------:R-:W-:Y:S01]  /*9150*/  LOP3.LUT P0, RZ, R6.reuse, 0x1f, RZ, 0xc0, !PT ;  /* 0x0000001f06ff7812 */ /* 0x040fe2000780c0ff */
[----:B------:R-:W3:Y:S01]  /*9160*/  S2R R10, SR_CTAID.Y ;  /* 0x00000000000a7919 */ /* 0x000ee20000002600 */
[----:B------:R-:W-:Y:S01]  /*9170*/  ULDC UR5, c[0x0][0x388] ;  /* 0x0000e20000057ab9 */ /* 0x000fe20000000800 */
[----:B------:R-:W-:Y:S01]  /*9180*/  IMAD.IADD R5, R6, 0x1, -R5 ;  /* 0x0000000106057824 */ /* 0x000fe200078e0a05 */
[----:B------:R-:W-:Y:S01]  /*9190*/  LOP3.LUT R18, R0, 0x2, RZ, 0xfc, !PT ;  /* 0x0000000200127812 */ /* 0x000fe200078efcff */
[----:B------:R-:W-:Y:S01]  /*91a0*/  VIADD R22, R2, 0x1 ;  /* 0x0000000102167836 */ /* 0x000fe20000000000 */
[----:B------:R-:W-:Y:S01]  /*91b0*/  CS2R R6, SRZ ;  /* 0x0000000000067805 */ /* 0x000fe2000001ff00 */
[----:B------:R-:W-:Y:S01]  /*91c0*/  IMAD.MOV.U32 R4, RZ, RZ, RZ ;  /* 0x000000ffff047224 */ /* 0x000fe200078e00ff */
[----:B------:R-:W-:-:S02]  /*91d0*/  ISETP.NE.AND P1, PT, R5, RZ, PT ;  /* 0x000000ff0500720c */ /* 0x000fc40003f25270 */
[----:B01---5:R-:W-:Y:S02]  /*91e0*/  CS2R R8, SRZ ;  /* 0x0000000000087805 */ /* 0x023fe4000001ff00 */
[----:B------:R-:W-:Y:S01]  /*91f0*/  ISETP.NE.OR P0, PT, R5, RZ, !P0 ;  /* 0x000000ff0500720c */ /* 0x000fe20004705670 */
[----:B------:R-:W-:Y:S02]  /*9200*/  IMAD.MOV.U32 R5, RZ, RZ, 0x1 ;  /* 0x00000001ff057424 */ /* 0x000fe400078e00ff */
[----:B--2---:R-:W-:-:S04]  /*9210*/  IMAD.SHL.U32 R19, R3, 0x80, RZ ;  /* 0x0000008003137824 */ /* 0x004fc800078e00ff */
[----:B------:R-:W-:-:S04]  /*9220*/  IMAD.HI.U32 R3, R19, UR4, RZ ;  /* 0x0000000413037c27 */ /* 0x000fc8000f8e00ff */
[----:B---3--:R-:W-:Y:S01]  /*9230*/  IMAD.SHL.U32 R16, R10, 0x80, RZ ;  /* 0x000000800a107824 */ /* 0x008fe200078e00ff */
[----:B------:R-:W-:-:S07]  /*9240*/  SHF.R.U32.HI R3, RZ, UR5, R3 ;  /* 0x00000005ff037c19 */ /* 0x000fce0008011603 */
.L_x_277:
[----:B------:R-:W0:Y:S01]  /*9250*/  S2R R11, SR_CgaCtaId ;  /* 0x00000000000b7919 */ /* 0x000e220000008800 */
[----:B------:R-:W-:-:S04]  /*9260*/  MOV R10, 0x400 ;  /* 0x00000400000a7802 */ /* 0x000fc80000000f00 */
[----:B0-----:R-:W-:Y:S02]  /*9270*/  LEA R21, R11, R10, 0x18 ;  /* 0x0000000a0b157211 */ /* 0x001fe400078ec0ff */
[----:B------:R-:W-:-:S03]  /*9280*/  SHF.L.U32 R10, R5, 0x1f, RZ ;  /* 0x0000001f050a7819 */ /* 0x000fc600000006ff */
[----:B------:R-:W-:-:S07]  /*9290*/  IMAD R17, R4, 0x8, R21 ;  /* 0x0000000804117824 */ /* 0x000fce00078e0215 */
.L_x_274:
[----:B0-----:R0:W1:Y:S02]  /*92a0*/  SYNCS.PHASECHK.TRANS64.TRYWAIT P2, [R17+URZ+0x38038], R10 ;  /* 0x0380380a110075a7 */ /* 0x001064000804017f */
[----:B-1----:R-:W-:Y:S05]  /*92b0*/  @!P2 NANOSLEEP.SYNCS 0x989680 ;  /* 0x009896800000a95d */ /* 0x002fea0003900000 */
[----:B------:R-:W1:Y:S02]  /*92c0*/  @!P2 SYNCS.PHASECHK.TRANS64 P2, [R17+URZ+0x38038], R10 ;  /* 0x0380380a1100a5a7 */ /* 0x000e64000804007f */
[----:B-1----:R-:W-:Y:S05]  /*92d0*/  @!P2 BRA `(.L_x_274) ;  /* 0xfffffffc00f0a947 */ /* 0x002fea000383ffff */
[----:B0-----:R-:W0:Y:S02]  /*92e0*/  @!P1 LDC R10, c[0x0][0x580] ;  /* 0x00016000ff0a9b82 */ /* 0x001e240000000800 */
[----:B0-----:R0:W-:Y:S02]  /*92f0*/  @!P1 SYNCS.ARRIVE.TRANS64 RZ, [R17+URZ+0x38000], R10 ;  /* 0x0380000a11ff99a7 */ /* 0x0011e4000800003f */
[----:B0-----:R-:W-:-:S04]  /*9300*/  PRMT R10, R18, 0x9910, RZ ;  /* 0x00009910120a7816 */ /* 0x001fc800000000ff */
[----:B------:R-:W-:-:S13]  /*9310*/  ISETP.NE.AND P2, PT, R10, 0x2, PT ;  /* 0x000000020a00780c */ /* 0x000fda0003f45270 */
[----:B------:R-:W-:Y:S05]  /*9320*/  @P2 BRA `(.L_x_275) ;  /* 0x0000000000042947 */ /* 0x000fea0003800000 */
[----:B------:R-:W-:Y:S01]  /*9330*/  BPT.TRAP 0x1 ;  /* 0x000000040000795c */ /* 0x000fe20000300000 */
.L_x_275:
[----:B------:R-:W-:Y:S05]  /*9340*/  @P0 BRA `(.L_x_276) ;  /* 0x0000000000040947 */ /* 0x000fea0003800000 */
[----:B------:R-:W-:Y:S01]  /*9350*/  BPT.TRAP 0x1 ;  /* 0x000000040000795c */ /* 0x000fe20000300000 */
.L_x_276:
[----:B------:R-:W0:Y:S01]  /*9360*/  LDC R12, c[0x0][0x380] ;  /* 0x0000e000ff0c7b82 */ /* 0x000e220000000800 */
[----:B------:R-:W-:Y:S01]  /*9370*/  R2UR UR4, R3 ;  /* 0x00000000030472ca */ /* 0x000fe200000e0000 */
[----:B------:R-:W-:Y:S01]  /*9380*/  ULDC UR14, c[0x0][0x38c] ;  /* 0x0000e300000e7ab9 */ /* 0x000fe20000000800 */
[----:B------:R-:W-:Y:S01]  /*9390*/  R2UR UR13, R19 ;  /* 0x00000000130d72ca */ /* 0x000fe200000e0000 */
[----:B------:R-:W-:Y:S01]  /*93a0*/  UISETP.NE.AND UP0, UPT, UR14, 0x1, UPT ;  /* 0x000000010e00788c */ /* 0x000fe2000bf05270 */
[----:B------:R-:W-:Y:S01]  /*93b0*/  R2UR UR10, R21 ;  /* 0x00000000150a72ca */ /* 0x000fe200000e0000 */
[----:B------:R-:W-:Y:S01]  /*93c0*/  ULDC UR23, c[0x0][0x398] ;  /* 0x0000e60000177ab9 */ /* 0x000fe20000000800 */
[----:B------:R-:W-:Y:S01]  /*93d0*/  R2UR UR16, R4 ;  /* 0x00000000041072ca */ /* 0x000fe200000e0000 */
[----:B------:R-:W1:Y:S01]  /*93e0*/  LDC.64 R10, c[0x0][0x3f8] ;  /* 0x0000fe00ff0a7b82 */ /* 0x000e620000000a00 */
[----:B------:R-:W-:Y:S01]  /*93f0*/  R2UR UR18, R8 ;  /* 0x00000000081272ca */ /* 0x000fe200000e0000 */
[----:B------:R-:W-:Y:S01]  /*9400*/  ULDC UR12, c[0x0][0x3ec] ;  /* 0x0000fb00000c7ab9 */ /* 0x000fe20000000800 */
[----:B------:R-:W-:Y:S01]  /*9410*/  R2UR UR17, R17 ;  /* 0x00000000111172ca */ /* 0x000fe200000e0000 */
[----:B------:R-:W-:Y:S01]  /*9420*/  VIADD R22, R22, 0xffffffff ;  /* 0xffffffff16167836 */ /* 0x000fe20000000000 */
[----:B------:R-:W-:Y:S01]  /*9430*/  ULDC.64 UR26, c[0x0][0x198] ;  /* 0x00006600001a7ab9 */ /* 0x000fe20000000a00 */
[----:B------:R-:W-:Y:S01]  /*9440*/  ULDC.64 UR20, c[0x0][0x3f0] ;  /* 0x0000fc0000147ab9 */ /* 0x000fe20000000a00 */
[----:B------:R-:W-:Y:S01]  /*9450*/  @UP0 ULDC.64 UR8, c[0x0][0x390] ;  /* 0x0000e40000080ab9 */ /* 0x000fe20000000a00 */
[----:B------:R-:W1:Y:S01]  /*9460*/  LDC.64 R14, c[0x0][0x3d0] ;  /* 0x0000f400ff0e7b82 */ /* 0x000e620000000a00 */
[----:B------:R-:W-:Y:S01]  /*9470*/  ISETP.GT.AND P6, PT, R22, 0x1, PT ;  /* 0x000000011600780c */ /* 0x000fe20003fc4270 */
[----:B------:R-:W-:Y:S01]  /*9480*/  VIADD R4, R4, 0x1 ;  /* 0x0000000104047836 */ /* 0x000fe20000000000 */
[----:B------:R-:W-:Y:S01]  /*9490*/  UMOV UR24, 0x0 ;  /* 0x0000000000187882 */ /* 0x000fe20000000000 */
[----:B------:R-:W-:-:S02]  /*94a0*/  ULEA UR16, UR16, UR10, 0xe ;  /* 0x0000000a10107291 */ /* 0x000fc4000f8e703f */
[----:B------:R-:W-:Y:S01]  /*94b0*/  USHF.L.U32 UR18, UR18, 0x6, URZ ;  /* 0x0000000612127899 */ /* 0x000fe2000800063f */
[----:B------:R-:W-:Y:S01]  /*94c0*/  ISETP.NE.AND P5, PT, R4, 0x7, PT ;  /* 0x000000070400780c */ /* 0x000fe20003fa5270 */
[----:B------:R-:W2:Y:S01]  /*94d0*/  LDC.64 R20, c[0x0][0x3e0] ;  /* 0x0000f800ff147b82 */ /* 0x000ea20000000a00 */
[----:B0-----:R-:W-:Y:S01]  /*94e0*/  ISETP.NE.AND P2, PT, R12, 0x1, PT ;  /* 0x000000010c00780c */ /* 0x001fe20003f45270 */
[----:B------:R-:W-:Y:S01]  /*94f0*/  UIADD3 UR17, UR17, 0x38000, URZ ;  /* 0x0003800011117890 */ /* 0x000fe2000fffe03f */
[----:B------:R-:W-:Y:S01]  /*9500*/  SEL R4, R4, RZ, P5 ;  /* 0x000000ff04047207 */ /* 0x000fe20002800000 */
[----:B------:R-:W-:-:S10]  /*9510*/  UMOV UR25, 0x10000000 ;  /* 0x1000000000197882 */ /* 0x000fd40000000000 */
[----:B------:R-:W-:Y:S01]  /*9520*/  @P2 IMAD.U32 R13, RZ, RZ, UR4 ;  /* 0x00000004ff0d2e24 */ /* 0x000fe2000f8e00ff */
[----:B------:R-:W-:Y:S01]  /*9530*/  ULDC.64 UR4, c[0x0][0x3c8] ;  /* 0x0000f20000047ab9 */ /* 0x000fe20000000a00 */
[----:B-1----:R-:W-:Y:S02]  /*9540*/  IMAD R11, R7, R14, R11 ;  /* 0x0000000e070b7224 */ /* 0x002fe400078e020b */
[----:B------:R-:W-:Y:S01]  /*9550*/  IMAD R10, R9, UR5, R10 ;  /* 0x00000005090a7c24 */ /* 0x000fe2000f8e020a */
[----:B------:R-:W-:Y:S02]  /*9560*/  @P2 R2UR UR13, R13 ;  /* 0x000000000d0d22ca */ /* 0x000fe400000e0000 */
[----:B------:R-:W0:Y:S01]  /*9570*/  LDC R13, c[0x0][0x400] ;  /* 0x00010000ff0d7b82 */ /* 0x000e220000000800 */
[----:B------:R-:W-:Y:S02]  /*9580*/  IMAD.U32 R11, R11, 0x20, R10 ;  /* 0x000000200b0b7824 */ /* 0x000fe400078e000a */
[----:B------:R-:W-:-:S05]  /*9590*/  VIADD R10, R8, 0x1 ;  /* 0x00000001080a7836 */ /* 0x000fca0000000000 */
[----:B------:R-:W-:-:S03]  /*95a0*/  ISETP.NE.AND P2, PT, R10, UR15, PT ;  /* 0x0000000f0a007c0c */ /* 0x000fc6000bf45270 */
[----:B------:R-:W-:Y:S02]  /*95b0*/  UIMAD.WIDE.U32 UR6, UR13, UR8, URZ ;  /* 0x000000080d0672a5 */ /* 0x000fe4000f8e003f */
[----:B------:R-:W-:Y:S01]  /*95c0*/  UMOV UR5, UR13 ;  /* 0x0000000d00057c82 */ /* 0x000fe20008000000 */
[----:B------:R-:W-:Y:S02]  /*95d0*/  UIADD3 UR6, UP1, UR26, 0xf0, URZ ;  /* 0x000000f01a067890 */ /* 0x000fe4000ff3e03f */
[----:B------:R-:W-:Y:S02]  /*95e0*/  @UP0 USHF.R.U32.HI UR5, URZ, UR9, UR7 ;  /* 0x000000093f050299 */ /* 0x000fe40008011607 */
[----:B------:R-:W-:Y:S02]  /*95f0*/  UIADD3 UR7, -UR13, URZ, URZ ;  /* 0x0000003f0d077290 */ /* 0x000fe4000fffe13f */
[----:B------:R-:W-:Y:S01]  /*9600*/  UISETP.NE.AND UP0, UPT, UR23, 0x1, UPT ;  /* 0x000000011700788c */ /* 0x000fe2000bf05270 */
[----:B------:R-:W-:-:S02]  /*9610*/  ULDC.64 UR8, c[0x0][0x3c0] ;  /* 0x0000f00000087ab9 */ /* 0x000fc40000000a00 */
[----:B------:R-:W-:Y:S01]  /*9620*/  UMOV UR22, UR5 ;  /* 0x0000000500167c82 */ /* 0x000fe20008000000 */
[----:B0-----:R-:W-:Y:S01]  /*9630*/  IMAD R8, R6, R15, R13 ;  /* 0x0000000f06087224 */ /* 0x001fe200078e020d */
[----:B------:R-:W-:Y:S01]  /*9640*/  UIADD3 UR26, UP2, UR26, 0x270, URZ ;  /* 0x000002701a1a7890 */ /* 0x000fe2000ff5e03f */
[----:B------:R-:W-:Y:S02]  /*9650*/  VIADD R13, R9, 0x1 ;  /* 0x00000001090d7836 */ /* 0x000fe40000000000 */
[----:B------:R-:W-:Y:S01]  /*9660*/  IMAD R12, R12, UR7, R19 ;  /* 0x000000070c0c7c24 */ /* 0x000fe2000f8e0213 */
[----:B------:R-:W-:Y:S01]  /*9670*/  UIADD3 UR7, -UR5, URZ, URZ ;  /* 0x0000003f05077290 */ /* 0x000fe2000fffe13f */
[----:B------:R-:W-:Y:S01]  /*9680*/  @P2 IMAD.MOV R13, RZ, RZ, R9 ;  /* 0x000000ffff0d2224 */ /* 0x000fe200078e0209 */
[----:B------:R-:W-:Y:S01]  /*9690*/  @UP0 ULDC UR10, c[0x0][0x39c] ;  /* 0x0000e700000a0ab9 */ /* 0x000fe20000000800 */
[----:B------:R-:W-:Y:S01]  /*96a0*/  IMAD.U32 R8, R8, 0x400, R11 ;  /* 0x0000040008087824 */ /* 0x000fe200078e000b */
[----:B------:R-:W-:Y:S01]  /*96b0*/  R2UR UR19, R12 ;  /* 0x000000000c1372ca */ /* 0x000fe200000e0000 */
[----:B------:R-:W-:Y:S01]  /*96c0*/  UIMAD.WIDE.U32 UR10, UR5, UR10, URZ ;  /* 0x0000000a050a72a5 */ /* 0x000fe2000f8e003f */
[----:B--2---:R-:W-:Y:S01]  /*96d0*/  ISETP.NE.AND P3, PT, R13, R20, PT ;  /* 0x000000140d00720c */ /* 0x004fe20003f65270 */
[----:B------:R-:W-:Y:S01]  /*96e0*/  @UP0 ULDC UR29, c[0x0][0x3a0] ;  /* 0x0000e800001d0ab9 */ /* 0x000fe20000000800 */
[----:B------:R-:W-:Y:S01]  /*96f0*/  R2UR UR28, R8 ;  /* 0x00000000081c72ca */ /* 0x000fe200000e0000 */
[----:B------:R-:W-:Y:S01]  /*9700*/  @UP0 USHF.R.U32.HI UR22, URZ, UR29, UR11 ;  /* 0x0000001d3f160299 */ /* 0x000fe2000801160b */
[C---:B------:R-:W-:Y:S01]  /*9710*/  VIADD R12, R7.reuse, 0x1 ;  /* 0x00000001070c7836 */ /* 0x040fe20000000000 */
[----:B------:R-:W-:Y:S01]  /*9720*/  UIMAD UR7, UR14, UR7, UR13 ;  /* 0x000000070e0772a4 */ /* 0x000fe2000f8e020d */
[----:B------:R-:W-:Y:S01]  /*9730*/  R2UR UR13, R7 ;  /* 0x00000000070d72ca */ /* 0x000fe200000e0000 */
[----:B------:R-:W-:Y:S01]  /*9740*/  UMOV UR10, UR18 ;  /* 0x00000012000a7c82 */ /* 0x000fe20008000000 */
[----:B------:R-:W-:Y:S01]  /*9750*/  R2UR UR11, R16 ;  /* 0x00000000100b72ca */ /* 0x000fe200000e0000 */
[----:B------:R-:W-:Y:S01]  /*9760*/  UIMAD UR20, UR7, UR9, UR20 ;  /* 0x00000009071472a4 */ /* 0x000fe2000f8e0214 */
[C---:B------:R-:W-:Y:S01]  /*9770*/  R2UR UR14, R6.reuse ;  /* 0x00000000060e72ca */ /* 0x040fe200000e0000 */
[----:B------:R-:W-:Y:S01]  /*9780*/  UIMAD UR19, UR19, UR8, UR12 ;  /* 0x00000008131372a4 */ /* 0x000fe2000f8e020c */
[----:B------:R-:W-:Y:S01]  /*9790*/  R2UR UR12, R9 ;  /* 0x00000000090c72ca */ /* 0x000fe200000e0000 */
[----:B------:R-:W-:Y:S01]  /*97a0*/  UIADD3 UR8, -UR22, URZ, URZ ;  /* 0x0000003f16087290 */ /* 0x000fe2000fffe13f */
[----:B------:R-:W-:Y:S01]  /*97b0*/  @P3 IMAD.MOV R12, RZ, RZ, R7 ;  /* 0x000000ffff0c3224 */ /* 0x000fe200078e0207 */
[----:B------:R-:W-:Y:S01]  /*97c0*/  UIADD3.X UR7, URZ, UR27, URZ, UP1, !UPT ;  /* 0x0000001b3f077290 */ /* 0x000fe20008ffe43f */
[----:B------:R-:W-:Y:S01]  /*97d0*/  SEL R8, RZ, 0x1, P5 ;  /* 0x00000001ff087807 */ /* 0x000fe20002800000 */
[----:B------:R-:W-:Y:S01]  /*97e0*/  UIMAD UR5, UR23, UR8, UR5 ;  /* 0x00000008170572a4 */ /* 0x000fe2000f8e0205 */
[----:B------:R-:W-:Y:S01]  /*97f0*/  VIADD R11, R6, 0x1 ;  /* 0x00000001060b7836 */ /* 0x000fe20000000000 */
[----:B------:R-:W-:Y:S01]  /*9800*/  ISETP.NE.AND P4, PT, R12, R21, PT ;  /* 0x000000150c00720c */ /* 0x000fe20003f85270 */
[----:B------:R-:W-:Y:S01]  /*9810*/  UIADD3 UR8, UR16, 0x1c000, URZ ;  /* 0x0001c00010087890 */ /* 0x000fe2000fffe03f */
[----:B------:R-:W-:Y:S01]  /*9820*/  LOP3.LUT R5, R5, R8, RZ, 0x3c, !PT ;  /* 0x0000000805057212 */ /* 0x000fe200078e3cff */
[----:B------:R-:W-:Y:S01]  /*9830*/  UIMAD UR21, UR5, UR4, UR21 ;  /* 0x00000004051572a4 */ /* 0x000fe2000f8e0215 */
[----:B------:R-:W-:Y:S01]  /*9840*/  SEL R8, R10, RZ, P2 ;  /* 0x000000ff0a087207 */ /* 0x000fe20001000000 */
[----:B------:R-:W-:Y:S01]  /*9850*/  UPRMT UR4, UR28, 0x5410, URZ ;  /* 0x000054101c047896 */ /* 0x000fe2000800003f */
[----:B------:R-:W-:Y:S01]  /*9860*/  SEL R9, R13, RZ, P3 ;  /* 0x000000ff0d097207 */ /* 0x000fe20001800000 */
[----:B------:R-:W-:Y:S01]  /*9870*/  UIADD3.X UR27, URZ, UR27, URZ, UP2, !UPT ;  /* 0x0000001b3f1b7290 */ /* 0x000fe200097fe43f */
[----:B------:R-:W-:Y:S01]  /*9880*/  SEL R7, R12, RZ, P4 ;  /* 0x000000ff0c077207 */ /* 0x000fe20002000000 */
[----:B------:R-:W-:-:S04]  /*9890*/  UMOV UR9, UR17 ;  /* 0x0000001100097c82 */ /* 0x000fc80008000000 */
[----:B------:R-:W-:Y:S01]  /*98a0*/  @P4 IMAD.MOV R11, RZ, RZ, R6 ;  /* 0x000000ffff0b4224 */ /* 0x000fe200078e0206 */
[----:B------:R2:W-:Y:S03]  /*98b0*/  UTMALDG.5D.IM2COL [UR16], [UR6], UR4 ;  /* 0x00000010060073b4 */ /* 0x0005e60008060004 */
[----:B------:R-:W-:Y:S01]  /*98c0*/  IMAD.MOV.U32 R6, RZ, RZ, R11 ;  /* 0x000000ffff067224 */ /* 0x000fe200078e000b */
[----:B------:R2:W-:Y:S02]  /*98d0*/  UTMALDG.5D [UR8], [UR26], desc[UR24] ;  /* 0x000018081a0075b4 */ /* 0x0005e40008021000 */
[----:B--2---:R-:W-:Y:S05]  /*98e0*/  @P6 BRA `(.L_x_277) ;  /* 0xfffffff800586947 */ /* 0x004fea000383ffff */
.L_x_273:
[----:B------:R-:W-:Y:S05]  /*98f0*/  BSYNC B0 ;  /* 0x0000000000007941 */ /* 0x000fea0003800000 */
.L_x_272:
[----:B------:R-:W-:Y:S01]  /*9900*/  ISETP.GE.U32.AND P0, PT, R2, 0x7, PT ;  /* 0x000000070200780c */ /* 0x000fe20003f06070 */
[----:B------:R-:W-:-:S12]  /*9910*/  IMAD.MOV.U32 R3, RZ, RZ, 0x1 ;  /* 0x00000001ff037424 */ /* 0x000fd800078e00ff */
[----:B------:R-:W-:Y:S05]  /*9920*/  @!P0 BRA `(.L_x_278) ;  /* 0x00000000001c8947 */ /* 0x000fea0003800000 */
[----:B------:R-:W-:-:S04]  /*9930*/  IMAD.WIDE.U32 R4, R2, 0x24924925, RZ ;  /* 0x2492492502047825 */ /* 0x000fc800078e00ff */
[----:B------:R-:W-:-:S05]  /*9940*/  IMAD.IADD R3, R2, 0x1, -R5 ;  /* 0x0000000102037824 */ /* 0x000fca00078e0a05 */
[----:B------:R-:W-:-:S04]  /*9950*/  LEA.HI R3, R3, R5, RZ, 0x1f ;  /* 0x0000000503037211 */ /* 0x000fc800078ff8ff */
[----:B------:R-:W-:-:S04]  /*9960*/  SHF.R.U32.HI R3, RZ, 0x2, R3 ;  /* 0x00000002ff037819 */ /* 0x000fc80000011603 */
[----:B------:R-:W-:-:S04]  /*9970*/  LOP3.LUT R3, R3, 0x1, RZ, 0xc0, !PT ;  /* 0x0000000103037812 */ /* 0x000fc800078ec0ff */
[----:B------:R-:W-:-:S04]  /*9980*/  ISETP.NE.U32.AND P0, PT, R3, 0x1, PT ;  /* 0x000000010300780c */ /* 0x000fc80003f05070 */
[----:B------:R-:W-:-:S09]  /*9990*/  SEL R3, RZ, 0x1, !P0 ;  /* 0x00000001ff037807 */ /* 0x000fd20004000000 */
.L_x_278:
[----:B------:R-:W-:Y:S05]  /*99a0*/  WARPSYNC.ALL ;  /* 0x0000000000007948 */ /* 0x000fea0003800000 */
[----:B------:R-:W-:-:S13]  /*99b0*/  ELECT P0, URZ, PT ;  /* 0x00000000003f782f */ /* 0x000fda0003800000 */
[----:B------:R-:W-:Y:S05]  /*99c0*/  @!P0 EXIT ;  /* 0x000000000000894d */ /* 0x000fea0003800000 */
[----:B------:R-:W-:-:S04]  /*99d0*/  LOP3.LUT R0, R0, 0x2, RZ, 0xfc, !PT ;  /* 0x0000000200007812 */ /* 0x000fc800078efcff */
[----:B------:R-:W-:-:S13]  /*99e0*/  ISETP.NE.AND P0, PT, R0, 0x3, PT ;  /* 0x000000030000780c */ /* 0x000fda0003f05270 */
[----:B------:R-:W-:Y:S05]  /*99f0*/  @!P0 BRA `(.L_x_279) ;  /* 0x0000000000048947 */ /* 0x000fea0003800000 */
[----:B------:R-:W-:Y:S01]  /*9a00*/  BPT.TRAP 0x1 ;  /* 0x000000040000795c */ /* 0x000fe20000300000 */
.L_x_279:
[----:B------:R-:W2:Y:S01]  /*9a10*/  S2R R7, SR_CgaCtaId ;  /* 0x0000000000077919 */ /* 0x000ea20000008800 */
[----:B------:R-:W-:Y:S01]  /*9a20*/  IMAD.WIDE.U32 R4, R2, 0x24924925, RZ ;  /* 0x2492492502047825 */ /* 0x000fe200078e00ff */
[----:B------:R-:W-:-:S03]  /*9a30*/  MOV R0, 0x400 ;  /* 0x0000040000007802 */ /* 0x000fc60000000f00 */
[----:B------:R-:W-:-:S05]  /*9a40*/  IMAD.IADD R4, R2, 0x1, -R5 ;  /* 0x0000000102047824 */ /* 0x000fca00078e0a05 */
[----:B------:R-:W-:-:S04]  /*9a50*/  LEA.HI R4, R4, R5, RZ, 0x1f ;  /* 0x0000000504047211 */ /* 0x000fc800078ff8ff */
[----:B------:R-:W-:-:S05]  /*9a60*/  SHF.R.U32.HI R5, RZ, 0x2, R4 ;  /* 0x00000002ff057819 */ /* 0x000fca0000011604 */
[----:B------:R-:W-:Y:S01]  /*9a70*/  IMAD R2, R5, -0x7, R2 ;  /* 0xfffffff905027824 */ /* 0x000fe200078e0202 */
[----:B--2---:R-:W-:Y:S02]  /*9a80*/  LEA R0, R7, R0, 0x18 ;  /* 0x0000000007007211 */ /* 0x004fe400078ec0ff */
[----:B------:R-:W-:-:S03]  /*9a90*/  SHF.L.U32 R7, R3, 0x1f, RZ ;  /* 0x0000001f03077819 */ /* 0x000fc600000006ff */
[----:B------:R-:W-:-:S04]  /*9aa0*/  VIADD R5, R0, 0x38038 ;  /* 0x0003803800057836 */ /* 0x000fc80000000000 */
[----:B------:R-:W-:-:S07]  /*9ab0*/  IMAD R0, R2, 0x8, R5 ;  /* 0x0000000802007824 */ /* 0x000fce00078e0205 */
.L_x_280:
[----:B--2---:R2:W3:Y:S02]  /*9ac0*/  SYNCS.PHASECHK.TRANS64.TRYWAIT P0, [R0+URZ], R7 ;  /* 0x00000007000075a7 */ /* 0x0044e4000800017f */
[----:B---3--:R-:W-:Y:S05]  /*9ad0*/  @!P0 NANOSLEEP.SYNCS 0x989680 ;  /* 0x009896800000895d */ /* 0x008fea0003900000 */
[----:B------:R-:W3:Y:S02]  /*9ae0*/  @!P0 SYNCS.PHASECHK.TRANS64 P0, [R0+URZ], R7 ;  /* 0x00000007000085a7 */ /* 0x000ee4000800007f */
[----:B---3--:R-:W-:Y:S05]  /*9af0*/  @!P0 BRA `(.L_x_280) ;  /* 0xfffffffc00f08947 */ /* 0x008fea000383ffff */
[----:B------:R-:W-:-:S05]  /*9b00*/  VIADD R2, R2, 0x1 ;  /* 0x0000000102027836 */ /* 0x000fca0000000000 */
[----:B------:R-:W-:-:S04]  /*9b10*/  ISETP.NE.AND P0, PT, R2, 0x7, PT ;  /* 0x000000070200780c */ /* 0x000fc80003f05270 */
[----:B--2---:R-:W-:Y:S02]  /*9b20*/  SEL R0, RZ, 0x1, P0 ;  /* 0x00000001ff007807 */ /* 0x004fe40000000000 */
[----:B------:R-:W-:Y:S02]  /*9b30*/  SEL R2, R2, RZ, P0 ;  /* 0x000000ff02027207 */ /* 0x000fe40000000000 */
[----:B------:R-:W-:-:S03]  /*9b40*/  LOP3.LUT R7, R3, R0, RZ, 0x3c, !PT ;  /* 0x0000000003077212 */ /* 0x000fc600078e3cff */
[----:B------:R-:W-:Y:S01]  /*9b50*/  IMAD R0, R2, 0x8, R5 ;  /* 0x0000000802007824 */ /* 0x000fe200078e0205 */
[----:B------:R-:W-:-:S07]  /*9b60*/  SHF.L.U32 R3, R7, 0x1f, RZ ;  /* 0x0000001f07037819 */ /* 0x000fce00000006ff */
.L_x_281:
        /* <DEDUP_REMOVED lines=11> */
.L_x_282:
        /* <DEDUP_REMOVED lines=11> */
.L_x_283:
        /* <DEDUP_REMOVED lines=11> */
.L_x_284:
        /* <DEDUP_REMOVED lines=11> */
.L_x_285:
        /* <DEDUP_REMOVED lines=11> */
.L_x_286:
[----:B--2---:R2:W3:Y:S02]  /*9ee0*/  SYNCS.PHASECHK.TRANS64.TRYWAIT P0, [R2+URZ], R3 ;  /* 0x00000003020075a7 */ /* 0x0044e4000800017f */
[----:B---3--:R-:W-:Y:S05]  /*9ef0*/  @!P0 NANOSLEEP.SYNCS 0x989680 ;  /* 0x009896800000895d */ /* 0x008fea0003900000 */
[----:B------:R-:W3:Y:S02]  /*9f00*/  @!P0 SYNCS.PHASECHK.TRANS64 P0, [R2+URZ], R3 ;  /* 0x00000003020085a7 */ /* 0x000ee4000800007f */
[----:B---3--:R-:W-:Y:S05]  /*9f10*/  @P0 EXIT ;  /* 0x000000000000094d */ /* 0x008fea0003800000 */
[----:B------:R-:W-:Y:S05]  /*9f20*/  BRA `(.L_x_286) ;  /* 0xfffffffc00ec7947 */ /* 0x000fea000383ffff */
.L_x_287:
[----:B------:R-:W-:-:S00]  /*9f30*/  BRA `(.L_x_287) ;  /* 0xfffffffc00fc7947 */ /* 0x000fc0000383ffff */
[----:B------:R-:W-:-:S00]  /*9f40*/  NOP ;  /* 0x0000000000007918 */ /* 0x000fc00000000000 */
        /* <DEDUP_REMOVED lines=11> */
.L_x_288:


//--------------------- .nv.shared._ZN7cutlass13device_kernelINS_4conv6kernel13ConvUniversalINS1_16ConvProblemShapeILNS1_8OperatorE0ELi3EEENS1_10collective14CollectiveConvINS1_46MainloopSm90TmaGmmaWarpSpecializedImplicitGemmILS5_0ELi7ELi3EN4cute5tupleIJNSA_1CILi1EEESD_SD_EEENS1_36KernelImplicitTmaWarpSpecializedSm90ELi1EEENSB_IJNSC_ILi128EEESH_NSB_IJNSC_ILi64EEEEEEEEENS_10bfloat16_tESL_NSA_8TiledMMAINSA_8MMA_AtomIJNSA_4SM904GMMA28MMA_64x128x16_F32BF16BF16_SSILNSP_5MajorE0ELSR_0ELNSP_7ScaleInE1ELSS_1EEEEEENSA_6LayoutISE_NSB_IJNSC_ILi0EEESW_SW_EEEEENSB_IJNSA_10UnderscoreESZ_SZ_EEEEENS7_6detail26Sm90ImplicitGemmTileTraitsINSA_20SM90_TMA_LOAD_IM2COLENSA_14ComposedLayoutINSA_7SwizzleILi3ELi4ELi3EEENSA_18smem_ptr_flag_bitsILi16EEENSV_INSB_IJNSB_IJNSC_ILi8EEENSC_ILi16EEEEEENSB_IJSI_SD_EEENSB_IJSD_NSC_ILi7EEEEEEEEENSB_IJNSB_IJSI_NSC_ILi512EEEEEENSB_IJSD_SW_EEENSB_IJSW_NSC_ILi8192EEEEEEEEEEEEEvEENS13_INSA_13SM90_TMA_LOADES1O_vEEEENS_8epilogue10collective6detail29Sm90TmaWarpSpecializedAdapterINS1U_15DefaultEpilogueISL_NSB_IJNSB_IJllllEEESD_SW_EEES1Z_NS1T_6thread17LinearCombinationISL_Li1EffLNS20_9ScaleType4KindE0ELNS_15FloatRoundStyleE2ESL_EENS_4gemm15EpilogueDefaultEEEEEvvEEEEvNT_6ParamsE --------------------------
	.section	.nv.shared._ZN7cutlass13device_kernelINS_4conv6kernel13ConvUniversalINS1_16ConvProblemShapeILNS1_8OperatorE0ELi3EEENS1_10collective14CollectiveConvINS1_46MainloopSm90TmaGmmaWarpSpecializedImplicitGemmILS5_0ELi7ELi3EN4cute5tupleIJNSA_1CILi1EEESD_SD_EEENS1_36KernelImplicitTmaWarpSpecializedSm90ELi1EEENSB_IJNSC_ILi128EEESH_NSB_IJNSC_ILi64EEEEEEEEENS_10bfloat16_tESL_NSA_8TiledMMAINSA_8MMA_AtomIJNSA_4SM904GMMA28MMA_64x128x16_F32BF16BF16_SSILNSP_5MajorE0ELSR_0ELNSP_7ScaleInE1ELSS_1EEEEEENSA_6LayoutISE_NSB_IJNSC_ILi0EEESW_SW_EEEEENSB_IJNSA_10UnderscoreESZ_SZ_EEEEENS7_6detail26Sm90ImplicitGemmTileTraitsINSA_20SM90_TMA_LOAD_IM2COLENSA_14ComposedLayoutINSA_7SwizzleILi3ELi4ELi3EEENSA_18smem_ptr_flag_bitsILi16EEENSV_INSB_IJNSB_IJNSC_ILi8EEENSC_ILi16EEEEEENSB_IJSI_SD_EEENSB_IJSD_NSC_ILi7EEEEEEEEENSB_IJNSB_IJSI_NSC_ILi512EEEEEENSB_IJSD_SW_EEENSB_IJSW_NSC_ILi8192EEEEEEEEEEEEEvEENS13_INSA_13SM90_TMA_LOADES1O_vEEEENS_8epilogue10collective6detail29Sm90TmaWarpSpecializedAdapterINS1U_15DefaultEpilogueISL_NSB_IJNSB_IJllllEEESD_SW_EEES1Z_NS1T_6thread17LinearCombinationISL_Li1EffLNS20_9ScaleType4KindE0ELNS_15FloatRoundStyleE2ESL_EENS_4gemm15EpilogueDefaultEEEEEvvEEEEvNT_6ParamsE,"aw",@nobits
	.sectionflags	@""
	.align	16
	.zero		1024


//--------------------- .nv.shared.reserved.0     --------------------------
	.section	.nv.shared.reserved.0,"aw",@nobits
	.weak		__nv_reservedSMEM_offset_0_alias
	.size		__nv_reservedSMEM_offset_0_alias, 0, 0
	.other		__nv_reservedSMEM_offset_0_alias,@"STO_CUDA_RESERVED_SHARED STV_DEFAULT"
__nv_reservedSMEM_offset_0_alias:
	.zero		0


//--------------------- .nv.global                --------------------------
	.section	.nv.global,"aw",@nobits
.nv.global:
	.type		_ZN39_INTERNAL_7e50d390_4_k_cu_7eb31d0a_26504cute1_E,@object
	.size		_ZN39_INTERNAL_7e50d390_4_k_cu_7eb31d0a_26504cute1_E,(_ZN39_INTERNAL_7e50d390_4_k_cu_7eb31d0a_26504cuda3std3__45__cpo6cbeginE - _ZN39_INTERNAL_7e50d390_4_k_cu_7eb31d0a_26504cute1_E)
_ZN39_INTERNAL_7e50d390_4_k_cu_7eb31d0a_26504cute1_E:
	.zero		1
	.type		_ZN39_INTERNAL_7e50d390_4_k_cu_7eb31d0a_26504cuda3std3__45__cpo6cbeginE,@object
	.size		_ZN39_INTERNAL_7e50d390_4_k_cu_7eb31d0a_26504cuda3std3__45__cpo6cbeginE,(_ZN39_INTERNAL_7e50d390_4_k_cu_7eb31d0a_26504cuda3std3__48in_placeE - _ZN39_INTERNAL_7e50d390_4_k_cu_7eb31d0a_26504cuda3std3__45__cpo6cbeginE)
_ZN39_INTERNAL_7e50d390_4_k_cu_7eb31d0a_26504cuda3std3__45__cpo6cbeginE:
	.zero		1
	.type		_ZN39_INTERNAL_7e50d390_4_k_cu_7eb31d0a_26504cuda3std3__48in_placeE,@object
	.size		_ZN39_INTERNAL_7e50d390_4_k_cu_7eb31d0a_26504cuda3std3__48in_placeE,(_ZN39_INTERNAL_7e50d390_4_k_cu_7eb31d0a_26504cuda3std6ranges3__45__cpo9iter_moveE - _ZN39_INTERNAL_7e50d390_4_k_cu_7eb31d0a_26504cuda3std3__48in_placeE)
_ZN39_INTERNAL_7e50d390_4_k_cu_7eb31d0a_26504cuda3std3__48in_placeE:
	.zero		1
	.type		_ZN39_INTERNAL_7e50d390_4_k_cu_7eb31d0a_26504cuda3std6ranges3__45__cpo9iter_moveE,@object
	.size		_ZN39_INTERNAL_7e50d390_4_k_cu_7eb31d0a_26504cuda3std6ranges3__45__cpo9iter_moveE,(_ZN39_INTERNAL_7e50d390_4_k_cu_7eb31d0a_26504cuda3std3__45__cpo5beginE - _ZN39_INTERNAL_7e50d390_4_k_cu_7eb31d0a_26504cuda3std6ranges3__45__cpo9iter_moveE)
_ZN39_INTERNAL_7e50d390_4_k_cu_7eb31d0a_26504cuda3std6ranges3__45__cpo9iter_moveE:
	.zero		1
	.type		_ZN39_INTERNAL_7e50d390_4_k_cu_7eb31d0a_26504cuda3std3__45__cpo5beginE,@object
	.size		_ZN39_INTERNAL_7e50d390_4_k_cu_7eb31d0a_26504cuda3std3__45__cpo5beginE,(_ZN39_INTERNAL_7e50d390_4_k_cu_7eb31d0a_26504cuda3std3__441_GLOBAL__N__7e50d390_4_k_cu_7eb31d0a_26506ignoreE - _ZN39_INTERNAL_7e50d390_4_k_cu_7eb31d0a_26504cuda3std3__45__cpo5beginE)
_ZN39_INTERNAL_7e50d390_4_k_cu_7eb31d0a_26504cuda3std3__45__cpo5beginE:
	.zero		1
	.type		_ZN39_INTERNAL_7e50d390_4_k_cu_7eb31d0a_26504cuda3std3__441_GLOBAL__N__7e50d390_4_k_cu_7eb31d0a_26506ignoreE,@object
	.size		_ZN39_INTERNAL_7e50d390_4_k_cu_7eb31d0a_26504cuda3std3__441_GLOBAL__N__7e50d390_4_k_cu_7eb31d0a_26506ignoreE,(_ZN39_INTERNAL_7e50d390_4_k_cu_7eb31d0a_26504cute7productE - _ZN39_INTERNAL_7e50d390_4_k_cu_7eb31d0a_26504cuda3std3__441_GLOBAL__N__7e50d390_4_k_cu_7eb31d0a_26506ignoreE)
_ZN39_INTERNAL_7e50d390_4_k_cu_7eb31d0a_26504cuda3std3__441_GLOBAL__N__7e50d390_4_k_cu_7eb31d0a_26506ignoreE:
	.zero		1
	.type		_ZN39_INTERNAL_7e50d390_4_k_cu_7eb31d0a_26504cute7productE,@object
	.size		_ZN39_INTERNAL_7e50d390_4_k_cu_7eb31d0a_26504cute7productE,(_ZN39_INTERNAL_7e50d390_4_k_cu_7eb31d0a_26504cuda3std3__45__cpo3endE - _ZN39_INTERNAL_7e50d390_4_k_cu_7eb31d0a_26504cute7productE)
_ZN39_INTERNAL_7e50d390_4_k_cu_7eb31d0a_26504cute7productE:
	.zero		1
	.type		_ZN39_INTERNAL_7e50d390_4_k_cu_7eb31d0a_26504cuda3std3__45__cpo3endE,@object
	.size		_ZN39_INTERNAL_7e50d390_4_k_cu_7eb31d0a_26504cuda3std3__45__cpo3endE,(_ZN39_INTERNAL_7e50d390_4_k_cu_7eb31d0a_26504cuda3std3__419piecewise_constructE - _ZN39_INTERNAL_7e50d390_4_k_cu_7eb31d0a_26504cuda3std3__45__cpo3endE)
_ZN39_INTERNAL_7e50d390_4_k_cu_7eb31d0a_26504cuda3std3__45__cpo3endE:
	.zero		1
	.type		_ZN39_INTERNAL_7e50d390_4_k_cu_7eb31d0a_26504cuda3std3__419piecewise_constructE,@object
	.size		_ZN39_INTERNAL_7e50d390_4_k_cu_7eb31d0a_26504cuda3std3__419piecewise_constructE,(_ZN39_INTERNAL_7e50d390_4_k_cu_7eb31d0a_26504cuda3std3__45__cpo4cendE - _ZN39_INTERNAL_7e50d390_4_k_cu_7eb31d0a_26504cuda3std3__419piecewise_constructE)
_ZN39_INTERNAL_7e50d390_4_k_cu_7eb31d0a_26504cuda3std3__419piecewise_constructE:
	.zero		1
	.type		_ZN39_INTERNAL_7e50d390_4_k_cu_7eb31d0a_26504cuda3std3__45__cpo4cendE,@object
	.size		_ZN39_INTERNAL_7e50d390_4_k_cu_7eb31d0a_26504cuda3std3__45__cpo4cendE,(_ZN39_INTERNAL_7e50d390_4_k_cu_7eb31d0a_26504cuda3std6ranges3__45__cpo4swapE - _ZN39_INTERNAL_7e50d390_4_k_cu_7eb31d0a_26504cuda3std3__45__cpo4cendE)
_ZN39_INTERNAL_7e50d390_4_k_cu_7eb31d0a_26504cuda3std3__45__cpo4cendE:
	.zero		1
	.type		_ZN39_INTERNAL_7e50d390_4_k_cu_7eb31d0a_26504cuda3std6ranges3__45__cpo4swapE,@object
	.size		_ZN39_INTERNAL_7e50d390_4_k_cu_7eb31d0a_26504cuda3std6ranges3__45__cpo4swapE,(.L_7 - _ZN39_INTERNAL_7e50d390_4_k_cu_7eb31d0a_26504cuda3std6ranges3__45__cpo4swapE)
_ZN39_INTERNAL_7e50d390_4_k_cu_7eb31d0a_26504cuda3std6ranges3__45__cpo4swapE:
	.zero		1
.L_7:


//--------------------- .nv.constant0._ZN7cutlass13device_kernelINS_4conv6kernel13ConvUniversalINS1_16ConvProblemShapeILNS1_8OperatorE0ELi3EEENS1_10collective14CollectiveConvINS1_46MainloopSm90TmaGmmaWarpSpecializedImplicitGemmILS5_0ELi7ELi3EN4cute5tupleIJNSA_1CILi1EEESD_SD_EEENS1_36KernelImplicitTmaWarpSpecializedSm90ELi1EEENSB_IJNSC_ILi128EEESH_NSB_IJNSC_ILi64EEEEEEEEENS_10bfloat16_tESL_NSA_8TiledMMAINSA_8MMA_AtomIJNSA_4SM904GMMA28MMA_64x128x16_F32BF16BF16_SSILNSP_5MajorE0ELSR_0ELNSP_7ScaleInE1ELSS_1EEEEEENSA_6LayoutISE_NSB_IJNSC_ILi0EEESW_SW_EEEEENSB_IJNSA_10UnderscoreESZ_SZ_EEEEENS7_6detail26Sm90ImplicitGemmTileTraitsINSA_20SM90_TMA_LOAD_IM2COLENSA_14ComposedLayoutINSA_7SwizzleILi3ELi4ELi3EEENSA_18smem_ptr_flag_bitsILi16EEENSV_INSB_IJNSB_IJNSC_ILi8EEENSC_ILi16EEEEEENSB_IJSI_SD_EEENSB_IJSD_NSC_ILi7EEEEEEEEENSB_IJNSB_IJSI_NSC_ILi512EEEEEENSB_IJSD_SW_EEENSB_IJSW_NSC_ILi8192EEEEEEEEEEEEEvEENS13_INSA_13SM90_TMA_LOADES1O_vEEEENS_8epilogue10collective6detail29Sm90TmaWarpSpecializedAdapterINS1U_15DefaultEpilogueISL_NSB_IJNSB_IJllllEEESD_SW_EEES1Z_NS1T_6thread17LinearCombinationISL_Li1EffLNS20_9ScaleType4KindE0ELNS_15FloatRoundStyleE2ESL_EENS_4gemm15EpilogueDefaultEEEEEvvEEEEvNT_6ParamsE --------------------------
	.section	.nv.constant0._ZN7cutlass13device_kernelINS_4conv6kernel13ConvUniversalINS1_16ConvProblemShapeILNS1_8OperatorE0ELi3EEENS1_10collective14CollectiveConvINS1_46MainloopSm90TmaGmmaWarpSpecializedImplicitGemmILS5_0ELi7ELi3EN4cute5tupleIJNSA_1CILi1EEESD_SD_EEENS1_36KernelImplicitTmaWarpSpecializedSm90ELi1EEENSB_IJNSC_ILi128EEESH_NSB_IJNSC_ILi64EEEEEEEEENS_10bfloat16_tESL_NSA_8TiledMMAINSA_8MMA_AtomIJNSA_4SM904GMMA28MMA_64x128x16_F32BF16BF16_SSILNSP_5MajorE0ELSR_0ELNSP_7ScaleInE1ELSS_1EEEEEENSA_6LayoutISE_NSB_IJNSC_ILi0EEESW_SW_EEEEENSB_IJNSA_10UnderscoreESZ_SZ_EEEEENS7_6detail26Sm90ImplicitGemmTileTraitsINSA_20SM90_TMA_LOAD_IM2COLENSA_14ComposedLayoutINSA_7SwizzleILi3ELi4ELi3EEENSA_18smem_ptr_flag_bitsILi16EEENSV_INSB_IJNSB_IJNSC_ILi8EEENSC_ILi16EEEEEENSB_IJSI_SD_EEENSB_IJSD_NSC_ILi7EEEEEEEEENSB_IJNSB_IJSI_NSC_ILi512EEEEEENSB_IJSD_SW_EEENSB_IJSW_NSC_ILi8192EEEEEEEEEEEEEvEENS13_INSA_13SM90_TMA_LOADES1O_vEEEENS_8epilogue10collective6detail29Sm90TmaWarpSpecializedAdapterINS1U_15DefaultEpilogueISL_NSB_IJNSB_IJllllEEESD_SW_EEES1Z_NS1T_6thread17LinearCombinationISL_Li1EffLNS20_9ScaleType4KindE0ELNS_15FloatRoundStyleE2ESL_EENS_4gemm15EpilogueDefaultEEEEEvvEEEEvNT_6ParamsE,"a",@progbits
	.sectionflags	@""
	.align	4
.nv.constant0._ZN7cutlass13device_kernelINS_4conv6kernel13ConvUniversalINS1_16ConvProblemShapeILNS1_8OperatorE0ELi3EEENS1_10collective14CollectiveConvINS1_46MainloopSm90TmaGmmaWarpSpecializedImplicitGemmILS5_0ELi7ELi3EN4cute5tupleIJNSA_1CILi1EEESD_SD_EEENS1_36KernelImplicitTmaWarpSpecializedSm90ELi1EEENSB_IJNSC_ILi128EEESH_NSB_IJNSC_ILi64EEEEEEEEENS_10bfloat16_tESL_NSA_8TiledMMAINSA_8MMA_AtomIJNSA_4SM904GMMA28MMA_64x128x16_F32BF16BF16_SSILNSP_5MajorE0ELSR_0ELNSP_7ScaleInE1ELSS_1EEEEEENSA_6LayoutISE_NSB_IJNSC_ILi0EEESW_SW_EEEEENSB_IJNSA_10UnderscoreESZ_SZ_EEEEENS7_6detail26Sm90ImplicitGemmTileTraitsINSA_20SM90_TMA_LOAD_IM2COLENSA_14ComposedLayoutINSA_7SwizzleILi3ELi4ELi3EEENSA_18smem_ptr_flag_bitsILi16EEENSV_INSB_IJNSB_IJNSC_ILi8EEENSC_ILi16EEEEEENSB_IJSI_SD_EEENSB_IJSD_NSC_ILi7EEEEEEEEENSB_IJNSB_IJSI_NSC_ILi512EEEEEENSB_IJSD_SW_EEENSB_IJSW_NSC_ILi8192EEEEEEEEEEEEEvEENS13_INSA_13SM90_TMA_LOADES1O_vEEEENS_8epilogue10collective6detail29Sm90TmaWarpSpecializedAdapterINS1U_15DefaultEpilogueISL_NSB_IJNSB_IJllllEEESD_SW_EEES1Z_NS1T_6thread17LinearCombinationISL_Li1EffLNS20_9ScaleType4KindE0ELNS_15FloatRoundStyleE2ESL_EENS_4gemm15EpilogueDefaultEEEEEvvEEEEvNT_6ParamsE:
	.zero		1664


//--------------------- SYMBOLS --------------------------

	.type		.nv.reservedSmem.offset0,@object
	.size		.nv.reservedSmem.offset0,0x4
